//
// Generated by NVIDIA NVVM Compiler
//
// Compiler Build ID: CL-36424714
// Cuda compilation tools, release 13.0, V13.0.88
// Based on NVVM 20.0.0
//

.version 9.0
.target sm_100
.address_size 64

	// .globl	_Z6vecAddPKfS0_Pfi
// _ZZ11matMulTiledILi16EEvPKfS1_PfiE2sA has been demoted
// _ZZ11matMulTiledILi16EEvPKfS1_PfiE2sB has been demoted
.extern .shared .align 16 .b8 sdata[];

.visible .entry _Z6vecAddPKfS0_Pfi(
	.param .u64 .ptr .align 1 _Z6vecAddPKfS0_Pfi_param_0,
	.param .u64 .ptr .align 1 _Z6vecAddPKfS0_Pfi_param_1,
	.param .u64 .ptr .align 1 _Z6vecAddPKfS0_Pfi_param_2,
	.param .u32 _Z6vecAddPKfS0_Pfi_param_3
)
{
	.reg .pred 	%p<2>;
	.reg .b32 	%r<6>;
	.reg .b32 	%f<4>;
	.reg .b64 	%rd<11>;

	ld.param.u64 	%rd1, [_Z6vecAddPKfS0_Pfi_param_0];
	ld.param.u64 	%rd2, [_Z6vecAddPKfS0_Pfi_param_1];
	ld.param.u64 	%rd3, [_Z6vecAddPKfS0_Pfi_param_2];
	ld.param.u32 	%r2, [_Z6vecAddPKfS0_Pfi_param_3];
	mov.u32 	%r3, %ctaid.x;
	mov.u32 	%r4, %ntid.x;
	mov.u32 	%r5, %tid.x;
	mad.lo.s32 	%r1, %r3, %r4, %r5;
	setp.ge.s32 	%p1, %r1, %r2;
	@%p1 bra 	$L__BB0_2;
	cvta.to.global.u64 	%rd4, %rd1;
	cvta.to.global.u64 	%rd5, %rd2;
	cvta.to.global.u64 	%rd6, %rd3;
	mul.wide.s32 	%rd7, %r1, 4;
	add.s64 	%rd8, %rd4, %rd7;
	ld.global.f32 	%f1, [%rd8];
	add.s64 	%rd9, %rd5, %rd7;
	ld.global.f32 	%f2, [%rd9];
	add.f32 	%f3, %f1, %f2;
	add.s64 	%rd10, %rd6, %rd7;
	st.global.f32 	[%rd10], %f3;
$L__BB0_2:
	ret;

}
	// .globl	_Z14blockReduceSumPKfPfi
.visible .entry _Z14blockReduceSumPKfPfi(
	.param .u64 .ptr .align 1 _Z14blockReduceSumPKfPfi_param_0,
	.param .u64 .ptr .align 1 _Z14blockReduceSumPKfPfi_param_1,
	.param .u32 _Z14blockReduceSumPKfPfi_param_2
)
{
	.reg .pred 	%p<7>;
	.reg .b32 	%r<17>;
	.reg .b32 	%f<13>;
	.reg .b64 	%rd<11>;

	ld.param.u64 	%rd3, [_Z14blockReduceSumPKfPfi_param_0];
	ld.param.u64 	%rd2, [_Z14blockReduceSumPKfPfi_param_1];
	ld.param.u32 	%r9, [_Z14blockReduceSumPKfPfi_param_2];
	cvta.to.global.u64 	%rd1, %rd3;
	mov.u32 	%r1, %tid.x;
	mov.u32 	%r2, %ctaid.x;
	mov.u32 	%r16, %ntid.x;
	mul.lo.s32 	%r10, %r16, %r2;
	shl.b32 	%r11, %r10, 1;
	add.s32 	%r4, %r11, %r1;
	setp.ge.s32 	%p1, %r4, %r9;
	mov.f32 	%f12, 0f00000000;
	@%p1 bra 	$L__BB1_2;
	mul.wide.s32 	%rd4, %r4, 4;
	add.s64 	%rd5, %rd1, %rd4;
	ld.global.f32 	%f12, [%rd5];
$L__BB1_2:
	add.s32 	%r5, %r4, %r16;
	setp.ge.u32 	%p2, %r5, %r9;
	@%p2 bra 	$L__BB1_4;
	mul.wide.u32 	%rd6, %r5, 4;
	add.s64 	%rd7, %rd1, %rd6;
	ld.global.f32 	%f6, [%rd7];
	add.f32 	%f12, %f12, %f6;
$L__BB1_4:
	shl.b32 	%r12, %r1, 2;
	mov.u32 	%r13, sdata;
	add.s32 	%r6, %r13, %r12;
	st.shared.f32 	[%r6], %f12;
	bar.sync 	0;
	setp.lt.u32 	%p3, %r16, 2;
	@%p3 bra 	$L__BB1_8;
$L__BB1_5:
	shr.u32 	%r8, %r16, 1;
	setp.ge.u32 	%p4, %r1, %r8;
	@%p4 bra 	$L__BB1_7;
	shl.b32 	%r14, %r8, 2;
	add.s32 	%r15, %r6, %r14;
	ld.shared.f32 	%f7, [%r15];
	ld.shared.f32 	%f8, [%r6];
	add.f32 	%f9, %f7, %f8;
	st.shared.f32 	[%r6], %f9;
$L__BB1_7:
	bar.sync 	0;
	setp.gt.u32 	%p5, %r16, 3;
	mov.u32 	%r16, %r8;
	@%p5 bra 	$L__BB1_5;
$L__BB1_8:
	setp.ne.s32 	%p6, %r1, 0;
	@%p6 bra 	$L__BB1_10;
	ld.shared.f32 	%f10, [sdata];
	cvta.to.global.u64 	%rd8, %rd2;
	mul.wide.u32 	%rd9, %r2, 4;
	add.s64 	%rd10, %rd8, %rd9;
	st.global.f32 	[%rd10], %f10;
$L__BB1_10:
	ret;

}
	// .globl	_Z18randomAtomicKernelPiii
.visible .entry _Z18randomAtomicKernelPiii(
	.param .u64 .ptr .align 1 _Z18randomAtomicKernelPiii_param_0,
	.param .u32 _Z18randomAtomicKernelPiii_param_1,
	.param .u32 _Z18randomAtomicKernelPiii_param_2
)
{
	.reg .pred 	%p<8>;
	.reg .b32 	%r<64>;
	.reg .b64 	%rd<13>;

	ld.param.u64 	%rd2, [_Z18randomAtomicKernelPiii_param_0];
	ld.param.u32 	%r15, [_Z18randomAtomicKernelPiii_param_1];
	ld.param.u32 	%r16, [_Z18randomAtomicKernelPiii_param_2];
	cvta.to.global.u64 	%rd1, %rd2;
	mov.u32 	%r17, %ctaid.x;
	mov.u32 	%r18, %ntid.x;
	mov.u32 	%r19, %tid.x;
	mad.lo.s32 	%r1, %r17, %r18, %r19;
	setp.ge.s32 	%p1, %r1, %r15;
	setp.lt.s32 	%p2, %r16, 1;
	or.pred  	%p3, %p1, %p2;
	@%p3 bra 	$L__BB2_7;
	mad.lo.s32 	%r61, %r1, 747796405, 1;
	and.b32  	%r3, %r16, 3;
	setp.lt.u32 	%p4, %r16, 4;
	@%p4 bra 	$L__BB2_4;
	and.b32  	%r20, %r16, 2147483644;
	neg.s32 	%r59, %r20;
$L__BB2_3:
	shl.b32 	%r21, %r61, 13;
	xor.b32  	%r22, %r21, %r61;
	shr.u32 	%r23, %r22, 17;
	xor.b32  	%r24, %r23, %r22;
	shl.b32 	%r25, %r24, 5;
	xor.b32  	%r26, %r25, %r24;
	rem.u32 	%r27, %r26, %r15;
	mul.wide.s32 	%rd3, %r27, 4;
	add.s64 	%rd4, %rd1, %rd3;
	atom.global.add.u32 	%r28, [%rd4], 1;
	shl.b32 	%r29, %r26, 13;
	xor.b32  	%r30, %r29, %r26;
	shr.u32 	%r31, %r30, 17;
	xor.b32  	%r32, %r31, %r30;
	shl.b32 	%r33, %r32, 5;
	xor.b32  	%r34, %r33, %r32;
	rem.u32 	%r35, %r34, %r15;
	mul.wide.s32 	%rd5, %r35, 4;
	add.s64 	%rd6, %rd1, %rd5;
	atom.global.add.u32 	%r36, [%rd6], 1;
	shl.b32 	%r37, %r34, 13;
	xor.b32  	%r38, %r37, %r34;
	shr.u32 	%r39, %r38, 17;
	xor.b32  	%r40, %r39, %r38;
	shl.b32 	%r41, %r40, 5;
	xor.b32  	%r42, %r41, %r40;
	rem.u32 	%r43, %r42, %r15;
	mul.wide.s32 	%rd7, %r43, 4;
	add.s64 	%rd8, %rd1, %rd7;
	atom.global.add.u32 	%r44, [%rd8], 1;
	shl.b32 	%r45, %r42, 13;
	xor.b32  	%r46, %r45, %r42;
	shr.u32 	%r47, %r46, 17;
	xor.b32  	%r48, %r47, %r46;
	shl.b32 	%r49, %r48, 5;
	xor.b32  	%r61, %r49, %r48;
	rem.u32 	%r50, %r61, %r15;
	mul.wide.s32 	%rd9, %r50, 4;
	add.s64 	%rd10, %rd1, %rd9;
	atom.global.add.u32 	%r51, [%rd10], 1;
	add.s32 	%r59, %r59, 4;
	setp.ne.s32 	%p5, %r59, 0;
	@%p5 bra 	$L__BB2_3;
$L__BB2_4:
	setp.eq.s32 	%p6, %r3, 0;
	@%p6 bra 	$L__BB2_7;
	neg.s32 	%r62, %r3;
$L__BB2_6:
	.pragma "nounroll";
	shl.b32 	%r52, %r61, 13;
	xor.b32  	%r53, %r52, %r61;
	shr.u32 	%r54, %r53, 17;
	xor.b32  	%r55, %r54, %r53;
	shl.b32 	%r56, %r55, 5;
	xor.b32  	%r61, %r56, %r55;
	rem.u32 	%r57, %r61, %r15;
	mul.wide.s32 	%rd11, %r57, 4;
	add.s64 	%rd12, %rd1, %rd11;
	atom.global.add.u32 	%r58, [%rd12], 1;
	add.s32 	%r62, %r62, 1;
	setp.ne.s32 	%p7, %r62, 0;
	@%p7 bra 	$L__BB2_6;
$L__BB2_7:
	ret;

}
	// .globl	_Z11matMulTiledILi16EEvPKfS1_Pfi
.visible .entry _Z11matMulTiledILi16EEvPKfS1_Pfi(
	.param .u64 .ptr .align 1 _Z11matMulTiledILi16EEvPKfS1_Pfi_param_0,
	.param .u64 .ptr .align 1 _Z11matMulTiledILi16EEvPKfS1_Pfi_param_1,
	.param .u64 .ptr .align 1 _Z11matMulTiledILi16EEvPKfS1_Pfi_param_2,
	.param .u32 _Z11matMulTiledILi16EEvPKfS1_Pfi_param_3
)
{
	.reg .pred 	%p<18>;
	.reg .b32 	%r<69>;
	.reg .b32 	%f<181>;
	.reg .b64 	%rd<20>;
	// demoted variable
	.shared .align 4 .b8 _ZZ11matMulTiledILi16EEvPKfS1_PfiE2sA[1024];
	// demoted variable
	.shared .align 4 .b8 _ZZ11matMulTiledILi16EEvPKfS1_PfiE2sB[1024];
	ld.param.u64 	%rd5, [_Z11matMulTiledILi16EEvPKfS1_Pfi_param_0];
	ld.param.u64 	%rd6, [_Z11matMulTiledILi16EEvPKfS1_Pfi_param_1];
	ld.param.u64 	%rd4, [_Z11matMulTiledILi16EEvPKfS1_Pfi_param_2];
	ld.param.u32 	%r34, [_Z11matMulTiledILi16EEvPKfS1_Pfi_param_3];
	cvta.to.global.u64 	%rd1, %rd6;
	cvta.to.global.u64 	%rd2, %rd5;
	mov.u32 	%r1, %tid.x;
	mov.u32 	%r2, %tid.y;
	mov.u32 	%r35, %ctaid.y;
	shl.b32 	%r36, %r35, 4;
	add.s32 	%r3, %r36, %r2;
	mov.u32 	%r37, %ctaid.x;
	shl.b32 	%r4, %r37, 4;
	add.s32 	%r5, %r4, %r1;
	setp.lt.s32 	%p1, %r34, 1;
	mov.f32 	%f180, 0f00000000;
	@%p1 bra 	$L__BB3_19;
	mad.lo.s32 	%r6, %r34, %r3, %r1;
	shl.b32 	%r39, %r2, 6;
	mov.u32 	%r40, _ZZ11matMulTiledILi16EEvPKfS1_PfiE2sA;
	add.s32 	%r7, %r40, %r39;
	shl.b32 	%r41, %r1, 2;
	add.s32 	%r8, %r7, %r41;
	mov.u32 	%r42, _ZZ11matMulTiledILi16EEvPKfS1_PfiE2sB;
	add.s32 	%r10, %r42, %r41;
	add.s32 	%r9, %r10, %r39;
	add.s32 	%r11, %r34, -1;
	setp.lt.u32 	%p2, %r34, 17;
	mov.f32 	%f180, 0f00000000;
	mov.b32 	%r68, 0;
	@%p2 bra 	$L__BB3_13;
	shr.u32 	%r44, %r11, 4;
	add.s32 	%r45, %r44, 1;
	add.s32 	%r46, %r2, 16;
	mad.lo.s32 	%r47, %r34, %r46, %r1;
	add.s32 	%r65, %r47, %r4;
	shl.b32 	%r13, %r34, 5;
	mad.lo.s32 	%r48, %r2, %r34, %r1;
	add.s32 	%r63, %r48, %r4;
	and.b32  	%r49, %r45, 536870910;
	neg.s32 	%r61, %r49;
	mov.f32 	%f180, 0f00000000;
	mov.b32 	%r67, 16;
	mov.u32 	%r62, %r6;
	mov.u32 	%r64, %r2;
	mov.u32 	%r66, %r1;
$L__BB3_3:
	setp.ge.u32 	%p3, %r3, %r34;
	mul.wide.s32 	%rd7, %r62, 4;
	add.s64 	%rd8, %rd2, %rd7;
	add.s64 	%rd3, %rd8, 64;
	setp.ge.s32 	%p4, %r66, %r34;
	mov.f32 	%f172, 0f00000000;
	or.pred  	%p5, %p3, %p4;
	@%p5 bra 	$L__BB3_5;
	ld.global.f32 	%f172, [%rd3+-64];
$L__BB3_5:
	st.shared.f32 	[%r8], %f172;
	mov.f32 	%f173, 0f00000000;
	max.s32 	%r50, %r5, %r64;
	setp.ge.s32 	%p6, %r50, %r34;
	@%p6 bra 	$L__BB3_7;
	mul.wide.s32 	%rd9, %r63, 4;
	add.s64 	%rd10, %rd1, %rd9;
	ld.global.f32 	%f173, [%rd10];
$L__BB3_7:
	st.shared.f32 	[%r9], %f173;
	bar.sync 	0;
	ld.shared.f32 	%f27, [%r7];
	ld.shared.f32 	%f28, [%r10];
	fma.rn.f32 	%f29, %f27, %f28, %f180;
	ld.shared.f32 	%f30, [%r7+4];
	ld.shared.f32 	%f31, [%r10+64];
	fma.rn.f32 	%f32, %f30, %f31, %f29;
	ld.shared.f32 	%f33, [%r7+8];
	ld.shared.f32 	%f34, [%r10+128];
	fma.rn.f32 	%f35, %f33, %f34, %f32;
	ld.shared.f32 	%f36, [%r7+12];
	ld.shared.f32 	%f37, [%r10+192];
	fma.rn.f32 	%f38, %f36, %f37, %f35;
	ld.shared.f32 	%f39, [%r7+16];
	ld.shared.f32 	%f40, [%r10+256];
	fma.rn.f32 	%f41, %f39, %f40, %f38;
	ld.shared.f32 	%f42, [%r7+20];
	ld.shared.f32 	%f43, [%r10+320];
	fma.rn.f32 	%f44, %f42, %f43, %f41;
	ld.shared.f32 	%f45, [%r7+24];
	ld.shared.f32 	%f46, [%r10+384];
	fma.rn.f32 	%f47, %f45, %f46, %f44;
	ld.shared.f32 	%f48, [%r7+28];
	ld.shared.f32 	%f49, [%r10+448];
	fma.rn.f32 	%f50, %f48, %f49, %f47;
	ld.shared.f32 	%f51, [%r7+32];
	ld.shared.f32 	%f52, [%r10+512];
	fma.rn.f32 	%f53, %f51, %f52, %f50;
	ld.shared.f32 	%f54, [%r7+36];
	ld.shared.f32 	%f55, [%r10+576];
	fma.rn.f32 	%f56, %f54, %f55, %f53;
	ld.shared.f32 	%f57, [%r7+40];
	ld.shared.f32 	%f58, [%r10+640];
	fma.rn.f32 	%f59, %f57, %f58, %f56;
	ld.shared.f32 	%f60, [%r7+44];
	ld.shared.f32 	%f61, [%r10+704];
	fma.rn.f32 	%f62, %f60, %f61, %f59;
	ld.shared.f32 	%f63, [%r7+48];
	ld.shared.f32 	%f64, [%r10+768];
	fma.rn.f32 	%f65, %f63, %f64, %f62;
	ld.shared.f32 	%f66, [%r7+52];
	ld.shared.f32 	%f67, [%r10+832];
	fma.rn.f32 	%f68, %f66, %f67, %f65;
	ld.shared.f32 	%f69, [%r7+56];
	ld.shared.f32 	%f70, [%r10+896];
	fma.rn.f32 	%f71, %f69, %f70, %f68;
	ld.shared.f32 	%f72, [%r7+60];
	ld.shared.f32 	%f73, [%r10+960];
	fma.rn.f32 	%f6, %f72, %f73, %f71;
	bar.sync 	0;
	add.s32 	%r51, %r66, 16;
	setp.ge.s32 	%p8, %r51, %r34;
	mov.f32 	%f174, 0f00000000;
	or.pred  	%p9, %p3, %p8;
	@%p9 bra 	$L__BB3_9;
	ld.global.f32 	%f174, [%rd3];
$L__BB3_9:
	st.shared.f32 	[%r8], %f174;
	add.s32 	%r52, %r64, 16;
	mov.f32 	%f175, 0f00000000;
	max.s32 	%r53, %r5, %r52;
	setp.ge.s32 	%p10, %r53, %r34;
	@%p10 bra 	$L__BB3_11;
	mul.wide.s32 	%rd11, %r65, 4;
	add.s64 	%rd12, %rd1, %rd11;
	ld.global.f32 	%f175, [%rd12];
$L__BB3_11:
	st.shared.f32 	[%r9], %f175;
	bar.sync 	0;
	ld.shared.f32 	%f75, [%r7];
	ld.shared.f32 	%f76, [%r10];
	fma.rn.f32 	%f77, %f75, %f76, %f6;
	ld.shared.f32 	%f78, [%r7+4];
	ld.shared.f32 	%f79, [%r10+64];
	fma.rn.f32 	%f80, %f78, %f79, %f77;
	ld.shared.f32 	%f81, [%r7+8];
	ld.shared.f32 	%f82, [%r10+128];
	fma.rn.f32 	%f83, %f81, %f82, %f80;
	ld.shared.f32 	%f84, [%r7+12];
	ld.shared.f32 	%f85, [%r10+192];
	fma.rn.f32 	%f86, %f84, %f85, %f83;
	ld.shared.f32 	%f87, [%r7+16];
	ld.shared.f32 	%f88, [%r10+256];
	fma.rn.f32 	%f89, %f87, %f88, %f86;
	ld.shared.f32 	%f90, [%r7+20];
	ld.shared.f32 	%f91, [%r10+320];
	fma.rn.f32 	%f92, %f90, %f91, %f89;
	ld.shared.f32 	%f93, [%r7+24];
	ld.shared.f32 	%f94, [%r10+384];
	fma.rn.f32 	%f95, %f93, %f94, %f92;
	ld.shared.f32 	%f96, [%r7+28];
	ld.shared.f32 	%f97, [%r10+448];
	fma.rn.f32 	%f98, %f96, %f97, %f95;
	ld.shared.f32 	%f99, [%r7+32];
	ld.shared.f32 	%f100, [%r10+512];
	fma.rn.f32 	%f101, %f99, %f100, %f98;
	ld.shared.f32 	%f102, [%r7+36];
	ld.shared.f32 	%f103, [%r10+576];
	fma.rn.f32 	%f104, %f102, %f103, %f101;
	ld.shared.f32 	%f105, [%r7+40];
	ld.shared.f32 	%f106, [%r10+640];
	fma.rn.f32 	%f107, %f105, %f106, %f104;
	ld.shared.f32 	%f108, [%r7+44];
	ld.shared.f32 	%f109, [%r10+704];
	fma.rn.f32 	%f110, %f108, %f109, %f107;
	ld.shared.f32 	%f111, [%r7+48];
	ld.shared.f32 	%f112, [%r10+768];
	fma.rn.f32 	%f113, %f111, %f112, %f110;
	ld.shared.f32 	%f114, [%r7+52];
	ld.shared.f32 	%f115, [%r10+832];
	fma.rn.f32 	%f116, %f114, %f115, %f113;
	ld.shared.f32 	%f117, [%r7+56];
	ld.shared.f32 	%f118, [%r10+896];
	fma.rn.f32 	%f119, %f117, %f118, %f116;
	ld.shared.f32 	%f120, [%r7+60];
	ld.shared.f32 	%f121, [%r10+960];
	fma.rn.f32 	%f180, %f120, %f121, %f119;
	bar.sync 	0;
	add.s32 	%r67, %r67, 32;
	add.s32 	%r66, %r66, 32;
	add.s32 	%r65, %r65, %r13;
	add.s32 	%r64, %r64, 32;
	add.s32 	%r63, %r63, %r13;
	add.s32 	%r62, %r62, 32;
	add.s32 	%r61, %r61, 2;
	setp.ne.s32 	%p11, %r61, 0;
	@%p11 bra 	$L__BB3_3;
	add.s32 	%r68, %r67, -16;
$L__BB3_13:
	and.b32  	%r54, %r11, 16;
	setp.ne.s32 	%p12, %r54, 0;
	@%p12 bra 	$L__BB3_19;
	setp.ge.u32 	%p13, %r3, %r34;
	add.s32 	%r32, %r6, %r68;
	add.s32 	%r33, %r68, %r2;
	add.s32 	%r56, %r68, %r1;
	setp.ge.s32 	%p14, %r56, %r34;
	mov.f32 	%f178, 0f00000000;
	or.pred  	%p15, %p13, %p14;
	@%p15 bra 	$L__BB3_16;
	mul.wide.s32 	%rd13, %r32, 4;
	add.s64 	%rd14, %rd2, %rd13;
	ld.global.f32 	%f178, [%rd14];
$L__BB3_16:
	st.shared.f32 	[%r8], %f178;
	mov.f32 	%f179, 0f00000000;
	max.s32 	%r57, %r5, %r33;
	setp.ge.s32 	%p16, %r57, %r34;
	@%p16 bra 	$L__BB3_18;
	mad.lo.s32 	%r58, %r33, %r34, %r5;
	mul.wide.s32 	%rd15, %r58, 4;
	add.s64 	%rd16, %rd1, %rd15;
	ld.global.f32 	%f179, [%rd16];
$L__BB3_18:
	st.shared.f32 	[%r9], %f179;
	bar.sync 	0;
	ld.shared.f32 	%f124, [%r7];
	ld.shared.f32 	%f125, [%r10];
	fma.rn.f32 	%f126, %f124, %f125, %f180;
	ld.shared.f32 	%f127, [%r7+4];
	ld.shared.f32 	%f128, [%r10+64];
	fma.rn.f32 	%f129, %f127, %f128, %f126;
	ld.shared.f32 	%f130, [%r7+8];
	ld.shared.f32 	%f131, [%r10+128];
	fma.rn.f32 	%f132, %f130, %f131, %f129;
	ld.shared.f32 	%f133, [%r7+12];
	ld.shared.f32 	%f134, [%r10+192];
	fma.rn.f32 	%f135, %f133, %f134, %f132;
	ld.shared.f32 	%f136, [%r7+16];
	ld.shared.f32 	%f137, [%r10+256];
	fma.rn.f32 	%f138, %f136, %f137, %f135;
	ld.shared.f32 	%f139, [%r7+20];
	ld.shared.f32 	%f140, [%r10+320];
	fma.rn.f32 	%f141, %f139, %f140, %f138;
	ld.shared.f32 	%f142, [%r7+24];
	ld.shared.f32 	%f143, [%r10+384];
	fma.rn.f32 	%f144, %f142, %f143, %f141;
	ld.shared.f32 	%f145, [%r7+28];
	ld.shared.f32 	%f146, [%r10+448];
	fma.rn.f32 	%f147, %f145, %f146, %f144;
	ld.shared.f32 	%f148, [%r7+32];
	ld.shared.f32 	%f149, [%r10+512];
	fma.rn.f32 	%f150, %f148, %f149, %f147;
	ld.shared.f32 	%f151, [%r7+36];
	ld.shared.f32 	%f152, [%r10+576];
	fma.rn.f32 	%f153, %f151, %f152, %f150;
	ld.shared.f32 	%f154, [%r7+40];
	ld.shared.f32 	%f155, [%r10+640];
	fma.rn.f32 	%f156, %f154, %f155, %f153;
	ld.shared.f32 	%f157, [%r7+44];
	ld.shared.f32 	%f158, [%r10+704];
	fma.rn.f32 	%f159, %f157, %f158, %f156;
	ld.shared.f32 	%f160, [%r7+48];
	ld.shared.f32 	%f161, [%r10+768];
	fma.rn.f32 	%f162, %f160, %f161, %f159;
	ld.shared.f32 	%f163, [%r7+52];
	ld.shared.f32 	%f164, [%r10+832];
	fma.rn.f32 	%f165, %f163, %f164, %f162;
	ld.shared.f32 	%f166, [%r7+56];
	ld.shared.f32 	%f167, [%r10+896];
	fma.rn.f32 	%f168, %f166, %f167, %f165;
	ld.shared.f32 	%f169, [%r7+60];
	ld.shared.f32 	%f170, [%r10+960];
	fma.rn.f32 	%f180, %f169, %f170, %f168;
	bar.sync 	0;
$L__BB3_19:
	max.s32 	%r59, %r3, %r5;
	setp.ge.s32 	%p17, %r59, %r34;
	@%p17 bra 	$L__BB3_21;
	mad.lo.s32 	%r60, %r34, %r3, %r5;
	cvta.to.global.u64 	%rd17, %rd4;
	mul.wide.s32 	%rd18, %r60, 4;
	add.s64 	%rd19, %rd17, %rd18;
	st.global.f32 	[%rd19], %f180;
$L__BB3_21:
	ret;

}


// ===== COMPILED SASS (sm_100) =====

	.target	sm_100

	.elftype	@"ET_EXEC"


//--------------------- .note.nv.tkinfo           --------------------------
	.section	.note.nv.tkinfo,"",@"SHT_NOTE"
	.sectionflags	@"SHF_NOTE_NV_TKINFO"
	.tkinfo
        /*0018*/ 	.word	0x00000002
        /*0030*/ 	.string	""
        /*0030*/ 	.string	"ptxas"
        /*0030*/ 	.string	"Cuda compilation tools, release 13.0, V13.0.88"
        /*0030*/ 	.string	"Build cuda_13.0.r13.0/compiler.36424714_0"
        /*0030*/ 	.string	"-arch sm_100 -m 64 "



//--------------------- .note.nv.cuinfo           --------------------------
	.section	.note.nv.cuinfo,"",@"SHT_NOTE"
	.sectionflags	@"SHF_NOTE_NV_CUINFO"
        /*0018*/ 	.short	0x0002
        /*001a*/ 	.short	0x0064
        /*001c*/ 	.short	0x0082
	.zero		2


//--------------------- .nv.info                  --------------------------
	.section	.nv.info,"",@"SHT_CUDA_INFO"
	.align	4


	//----- nvinfo : EIATTR_REGCOUNT
	.align		4
        /*0000*/ 	.byte	0x04, 0x2f
        /*0002*/ 	.short	(.L_1 - .L_0)
	.align		4
.L_0:
        /*0004*/ 	.word	index@(_Z6vecAddPKfS0_Pfi)
        /*0008*/ 	.word	0x0000000c


	//----- nvinfo : EIATTR_FRAME_SIZE
	.align		4
.L_1:
        /*000c*/ 	.byte	0x04, 0x11
        /*000e*/ 	.short	(.L_3 - .L_2)
	.align		4
.L_2:
        /*0010*/ 	.word	index@(_Z6vecAddPKfS0_Pfi)
        /*0014*/ 	.word	0x00000000


	//----- nvinfo : EIATTR_REGCOUNT
	.align		4
.L_3:
        /*0018*/ 	.byte	0x04, 0x2f
        /*001a*/ 	.short	(.L_5 - .L_4)
	.align		4
.L_4:
        /*001c*/ 	.word	index@(_Z14blockReduceSumPKfPfi)
        /*0020*/ 	.word	0x00000010


	//----- nvinfo : EIATTR_FRAME_SIZE
	.align		4
.L_5:
        /*0024*/ 	.byte	0x04, 0x11
        /*0026*/ 	.short	(.L_7 - .L_6)
	.align		4
.L_6:
        /*0028*/ 	.word	index@(_Z14blockReduceSumPKfPfi)
        /*002c*/ 	.word	0x00000000


	//----- nvinfo : EIATTR_REGCOUNT
	.align		4
.L_7:
        /*0030*/ 	.byte	0x04, 0x2f
        /*0032*/ 	.short	(.L_9 - .L_8)
	.align		4
.L_8:
        /*0034*/ 	.word	index@(_Z18randomAtomicKernelPiii)
        /*0038*/ 	.word	0x00000014


	//----- nvinfo : EIATTR_FRAME_SIZE
	.align		4
.L_9:
        /*003c*/ 	.byte	0x04, 0x11
        /*003e*/ 	.short	(.L_11 - .L_10)
	.align		4
.L_10:
        /*0040*/ 	.word	index@(_Z18randomAtomicKernelPiii)
        /*0044*/ 	.word	0x00000000


	//----- nvinfo : EIATTR_REGCOUNT
	.align		4
.L_11:
        /*0048*/ 	.byte	0x04, 0x2f
        /*004a*/ 	.short	(.L_13 - .L_12)
	.align		4
.L_12:
        /*004c*/ 	.word	index@(_Z11matMulTiledILi16EEvPKfS1_Pfi)
        /*0050*/ 	.word	0x00000020


	//----- nvinfo : EIATTR_FRAME_SIZE
	.align		4
.L_13:
        /*0054*/ 	.byte	0x04, 0x11
        /*0056*/ 	.short	(.L_15 - .L_14)
	.align		4
.L_14:
        /*0058*/ 	.word	index@(_Z11matMulTiledILi16EEvPKfS1_Pfi)
        /*005c*/ 	.word	0x00000000


	//----- nvinfo : EIATTR_MIN_STACK_SIZE
	.align		4
.L_15:
        /*0060*/ 	.byte	0x04, 0x12
        /*0062*/ 	.short	(.L_17 - .L_16)
	.align		4
.L_16:
        /*0064*/ 	.word	index@(_Z11matMulTiledILi16EEvPKfS1_Pfi)
        /*0068*/ 	.word	0x00000000


	//----- nvinfo : EIATTR_MIN_STACK_SIZE
	.align		4
.L_17:
        /*006c*/ 	.byte	0x04, 0x12
        /*006e*/ 	.short	(.L_19 - .L_18)
	.align		4
.L_18:
        /*0070*/ 	.word	index@(_Z18randomAtomicKernelPiii)
        /*0074*/ 	.word	0x00000000


	//----- nvinfo : EIATTR_MIN_STACK_SIZE
	.align		4
.L_19:
        /*0078*/ 	.byte	0x04, 0x12
        /*007a*/ 	.short	(.L_21 - .L_20)
	.align		4
.L_20:
        /*007c*/ 	.word	index@(_Z14blockReduceSumPKfPfi)
        /*0080*/ 	.word	0x00000000


	//----- nvinfo : EIATTR_MIN_STACK_SIZE
	.align		4
.L_21:
        /*0084*/ 	.byte	0x04, 0x12
        /*0086*/ 	.short	(.L_23 - .L_22)
	.align		4
.L_22:
        /*0088*/ 	.word	index@(_Z6vecAddPKfS0_Pfi)
        /*008c*/ 	.word	0x00000000
.L_23:


//--------------------- .nv.compat                --------------------------
	.section	.nv.compat,"",@"SHT_CUDA_COMPAT_INFO"
	.align	4
        /*0000*/ 	.byte	0x02, 0x09, 0x00, 0x00, 0x02, 0x02, 0x01, 0x00, 0x02, 0x05, 0x05, 0x00, 0x03, 0x07, 0x01, 0x01
        /*0010*/ 	.byte	0x02, 0x03, 0x00, 0x00, 0x02, 0x06, 0x01, 0x00, 0x04, 0x0b, 0x08, 0x00, 0x09, 0x00, 0x00, 0x00
        /*0020*/ 	.byte	0x00, 0x00, 0x00, 0x00


//--------------------- .nv.info._Z11matMulTiledILi16EEvPKfS1_Pfi --------------------------
	.section	.nv.info._Z11matMulTiledILi16EEvPKfS1_Pfi,"",@"SHT_CUDA_INFO"
	.sectionflags	@""
	.align	4


	//----- nvinfo : EIATTR_CUDA_API_VERSION
	.align		4
        /*0000*/ 	.byte	0x04, 0x37
        /*0002*/ 	.short	(.L_25 - .L_24)
.L_24:
        /*0004*/ 	.word	0x00000082


	//----- nvinfo : EIATTR_KPARAM_INFO
	.align		4
.L_25:
        /*0008*/ 	.byte	0x04, 0x17
        /*000a*/ 	.short	(.L_27 - .L_26)
.L_26:
        /*000c*/ 	.word	0x00000000
        /*0010*/ 	.short	0x0003
        /*0012*/ 	.short	0x0018
        /*0014*/ 	.byte	0x00, 0xf0, 0x11, 0x00


	//----- nvinfo : EIATTR_KPARAM_INFO
	.align		4
.L_27:
        /*0018*/ 	.byte	0x04, 0x17
        /*001a*/ 	.short	(.L_29 - .L_28)
.L_28:
        /*001c*/ 	.word	0x00000000
        /*0020*/ 	.short	0x0002
        /*0022*/ 	.short	0x0010
        /*0024*/ 	.byte	0x00, 0xf5, 0x21, 0x00


	//----- nvinfo : EIATTR_KPARAM_INFO
	.align		4
.L_29:
        /*0028*/ 	.byte	0x04, 0x17
        /*002a*/ 	.short	(.L_31 - .L_30)
.L_30:
        /*002c*/ 	.word	0x00000000
        /*0030*/ 	.short	0x0001
        /*0032*/ 	.short	0x0008
        /*0034*/ 	.byte	0x00, 0xf5, 0x21, 0x00


	//----- nvinfo : EIATTR_KPARAM_INFO
	.align		4
.L_31:
        /*0038*/ 	.byte	0x04, 0x17
        /*003a*/ 	.short	(.L_33 - .L_32)
.L_32:
        /*003c*/ 	.word	0x00000000
        /*0040*/ 	.short	0x0000
        /*0042*/ 	.short	0x0000
        /*0044*/ 	.byte	0x00, 0xf5, 0x21, 0x00


	//----- nvinfo : EIATTR_SPARSE_MMA_MASK
	.align		4
.L_33:
        /*0048*/ 	.byte	0x03, 0x50
        /*004a*/ 	.short	0x0000


	//----- nvinfo : EIATTR_MAXREG_COUNT
	.align		4
        /*004c*/ 	.byte	0x03, 0x1b
        /*004e*/ 	.short	0x00ff


	//----- nvinfo : EIATTR_NUM_BARRIERS
	.align		4
        /*0050*/ 	.byte	0x02, 0x4c
        /*0052*/ 	.byte	0x01
	.zero		1


	//----- nvinfo : EIATTR_MERCURY_ISA_VERSION
	.align		4
        /*0054*/ 	.byte	0x03, 0x5f
        /*0056*/ 	.short	0x0101


	//----- nvinfo : EIATTR_VRC_CTA_INIT_COUNT
	.align		4
        /*0058*/ 	.byte	0x02, 0x4a
	.zero		1
	.zero		1


	//----- nvinfo : EIATTR_EXIT_INSTR_OFFSETS
	.align		4
        /*005c*/ 	.byte	0x04, 0x1c
        /*005e*/ 	.short	(.L_35 - .L_34)


	//   ....[0]....
.L_34:
        /*0060*/ 	.word	0x00000d50


	//   ....[1]....
        /*0064*/ 	.word	0x00000da0


	//----- nvinfo : EIATTR_CBANK_PARAM_SIZE
	.align		4
.L_35:
        /*0068*/ 	.byte	0x03, 0x19
        /*006a*/ 	.short	0x001c


	//----- nvinfo : EIATTR_PARAM_CBANK
	.align		4
        /*006c*/ 	.byte	0x04, 0x0a
        /*006e*/ 	.short	(.L_37 - .L_36)
	.align		4
.L_36:
        /*0070*/ 	.word	index@(.nv.constant0._Z11matMulTiledILi16EEvPKfS1_Pfi)
        /*0074*/ 	.short	0x0380
        /*0076*/ 	.short	0x001c


	//----- nvinfo : EIATTR_SW_WAR
	.align		4
.L_37:
        /*0078*/ 	.byte	0x04, 0x36
        /*007a*/ 	.short	(.L_39 - .L_38)
.L_38:
        /*007c*/ 	.word	0x00000008
.L_39:


//--------------------- .nv.info._Z18randomAtomicKernelPiii --------------------------
	.section	.nv.info._Z18randomAtomicKernelPiii,"",@"SHT_CUDA_INFO"
	.sectionflags	@""
	.align	4


	//----- nvinfo : EIATTR_CUDA_API_VERSION
	.align		4
        /*0000*/ 	.byte	0x04, 0x37
        /*0002*/ 	.short	(.L_41 - .L_40)
.L_40:
        /*0004*/ 	.word	0x00000082


	//----- nvinfo : EIATTR_KPARAM_INFO
	.align		4
.L_41:
        /*0008*/ 	.byte	0x04, 0x17
        /*000a*/ 	.short	(.L_43 - .L_42)
.L_42:
        /*000c*/ 	.word	0x00000000
        /*0010*/ 	.short	0x0002
        /*0012*/ 	.short	0x000c
        /*0014*/ 	.byte	0x00, 0xf0, 0x11, 0x00


	//----- nvinfo : EIATTR_KPARAM_INFO
	.align		4
.L_43:
        /*0018*/ 	.byte	0x04, 0x17
        /*001a*/ 	.short	(.L_45 - .L_44)
.L_44:
        /*001c*/ 	.word	0x00000000
        /*0020*/ 	.short	0x0001
        /*0022*/ 	.short	0x0008
        /*0024*/ 	.byte	0x00, 0xf0, 0x11, 0x00


	//----- nvinfo : EIATTR_KPARAM_INFO
	.align		4
.L_45:
        /*0028*/ 	.byte	0x04, 0x17
        /*002a*/ 	.short	(.L_47 - .L_46)
.L_46:
        /*002c*/ 	.word	0x00000000
        /*0030*/ 	.short	0x0000
        /*0032*/ 	.short	0x0000
        /*0034*/ 	.byte	0x00, 0xf5, 0x21, 0x00


	//----- nvinfo : EIATTR_SPARSE_MMA_MASK
	.align		4
.L_47:
        /*0038*/ 	.byte	0x03, 0x50
        /*003a*/ 	.short	0x0000


	//----- nvinfo : EIATTR_MAXREG_COUNT
	.align		4
        /*003c*/ 	.byte	0x03, 0x1b
        /*003e*/ 	.short	0x00ff


	//----- nvinfo : EIATTR_MERCURY_ISA_VERSION
	.align		4
        /*0040*/ 	.byte	0x03, 0x5f
        /*0042*/ 	.short	0x0101


	//----- nvinfo : EIATTR_VRC_CTA_INIT_COUNT
	.align		4
        /*0044*/ 	.byte	0x02, 0x4a
	.zero		1
	.zero		1


	//----- nvinfo : EIATTR_EXIT_INSTR_OFFSETS
	.align		4
        /*0048*/ 	.byte	0x04, 0x1c
        /*004a*/ 	.short	(.L_49 - .L_48)


	//   ....[0]....
.L_48:
        /*004c*/ 	.word	0x00000080


	//   ....[1]....
        /*0050*/ 	.word	0x00000610


	//   ....[2]....
        /*0054*/ 	.word	0x00000820


	//----- nvinfo : EIATTR_CBANK_PARAM_SIZE
	.align		4
.L_49:
        /*0058*/ 	.byte	0x03, 0x19
        /*005a*/ 	.short	0x0010


	//----- nvinfo : EIATTR_PARAM_CBANK
	.align		4
        /*005c*/ 	.byte	0x04, 0x0a
        /*005e*/ 	.short	(.L_51 - .L_50)
	.align		4
.L_50:
        /*0060*/ 	.word	index@(.nv.constant0._Z18randomAtomicKernelPiii)
        /*0064*/ 	.short	0x0380
        /*0066*/ 	.short	0x0010


	//----- nvinfo : EIATTR_SW_WAR
	.align		4
.L_51:
        /*0068*/ 	.byte	0x04, 0x36
        /*006a*/ 	.short	(.L_53 - .L_52)
.L_52:
        /*006c*/ 	.word	0x00000008
.L_53:


//--------------------- .nv.info._Z14blockReduceSumPKfPfi --------------------------
	.section	.nv.info._Z14blockReduceSumPKfPfi,"",@"SHT_CUDA_INFO"
	.sectionflags	@""
	.align	4


	//----- nvinfo : EIATTR_CUDA_API_VERSION
	.align		4
        /*0000*/ 	.byte	0x04, 0x37
        /*0002*/ 	.short	(.L_55 - .L_54)
.L_54:
        /*0004*/ 	.word	0x00000082


	//----- nvinfo : EIATTR_KPARAM_INFO
	.align		4
.L_55:
        /*0008*/ 	.byte	0x04, 0x17
        /*000a*/ 	.short	(.L_57 - .L_56)
.L_56:
        /*000c*/ 	.word	0x00000000
        /*0010*/ 	.short	0x0002
        /*0012*/ 	.short	0x0010
        /*0014*/ 	.byte	0x00, 0xf0, 0x11, 0x00


	//----- nvinfo : EIATTR_KPARAM_INFO
	.align		4
.L_57:
        /*0018*/ 	.byte	0x04, 0x17
        /*001a*/ 	.short	(.L_59 - .L_58)
.L_58:
        /*001c*/ 	.word	0x00000000
        /*0020*/ 	.short	0x0001
        /*0022*/ 	.short	0x0008
        /*0024*/ 	.byte	0x00, 0xf5, 0x21, 0x00


	//----- nvinfo : EIATTR_KPARAM_INFO
	.align		4
.L_59:
        /*0028*/ 	.byte	0x04, 0x17
        /*002a*/ 	.short	(.L_61 - .L_60)
.L_60:
        /*002c*/ 	.word	0x00000000
        /*0030*/ 	.short	0x0000
        /*0032*/ 	.short	0x0000
        /*0034*/ 	.byte	0x00, 0xf5, 0x21, 0x00


	//----- nvinfo : EIATTR_SPARSE_MMA_MASK
	.align		4
.L_61:
        /*0038*/ 	.byte	0x03, 0x50
        /*003a*/ 	.short	0x0000


	//----- nvinfo : EIATTR_MAXREG_COUNT
	.align		4
        /*003c*/ 	.byte	0x03, 0x1b
        /*003e*/ 	.short	0x00ff


	//----- nvinfo : EIATTR_NUM_BARRIERS
	.align		4
        /*0040*/ 	.byte	0x02, 0x4c
        /*0042*/ 	.byte	0x01
	.zero		1


	//----- nvinfo : EIATTR_MERCURY_ISA_VERSION
	.align		4
        /*0044*/ 	.byte	0x03, 0x5f
        /*0046*/ 	.short	0x0101


	//----- nvinfo : EIATTR_VRC_CTA_INIT_COUNT
	.align		4
        /*0048*/ 	.byte	0x02, 0x4a
	.zero		1
	.zero		1


	//----- nvinfo : EIATTR_EXIT_INSTR_OFFSETS
	.align		4
        /*004c*/ 	.byte	0x04, 0x1c
        /*004e*/ 	.short	(.L_63 - .L_62)


	//   ....[0]....
.L_62:
        /*0050*/ 	.word	0x00000280


	//   ....[1]....
        /*0054*/ 	.word	0x00000300


	//----- nvinfo : EIATTR_CBANK_PARAM_SIZE
	.align		4
.L_63:
        /*0058*/ 	.byte	0x03, 0x19
        /*005a*/ 	.short	0x0014


	//----- nvinfo : EIATTR_PARAM_CBANK
	.align		4
        /*005c*/ 	.byte	0x04, 0x0a
        /*005e*/ 	.short	(.L_65 - .L_64)
	.align		4
.L_64:
        /*0060*/ 	.word	index@(.nv.constant0._Z14blockReduceSumPKfPfi)
        /*0064*/ 	.short	0x0380
        /*0066*/ 	.short	0x0014


	//----- nvinfo : EIATTR_SW_WAR
	.align		4
.L_65:
        /*0068*/ 	.byte	0x04, 0x36
        /*006a*/ 	.short	(.L_67 - .L_66)
.L_66:
        /*006c*/ 	.word	0x00000008
.L_67:


//--------------------- .nv.info._Z6vecAddPKfS0_Pfi --------------------------
	.section	.nv.info._Z6vecAddPKfS0_Pfi,"",@"SHT_CUDA_INFO"
	.sectionflags	@""
	.align	4


	//----- nvinfo : EIATTR_CUDA_API_VERSION
	.align		4
        /*0000*/ 	.byte	0x04, 0x37
        /*0002*/ 	.short	(.L_69 - .L_68)
.L_68:
        /*0004*/ 	.word	0x00000082


	//----- nvinfo : EIATTR_KPARAM_INFO
	.align		4
.L_69:
        /*0008*/ 	.byte	0x04, 0x17
        /*000a*/ 	.short	(.L_71 - .L_70)
.L_70:
        /*000c*/ 	.word	0x00000000
        /*0010*/ 	.short	0x0003
        /*0012*/ 	.short	0x0018
        /*0014*/ 	.byte	0x00, 0xf0, 0x11, 0x00


	//----- nvinfo : EIATTR_KPARAM_INFO
	.align		4
.L_71:
        /*0018*/ 	.byte	0x04, 0x17
        /*001a*/ 	.short	(.L_73 - .L_72)
.L_72:
        /*001c*/ 	.word	0x00000000
        /*0020*/ 	.short	0x0002
        /*0022*/ 	.short	0x0010
        /*0024*/ 	.byte	0x00, 0xf5, 0x21, 0x00


	//----- nvinfo : EIATTR_KPARAM_INFO
	.align		4
.L_73:
        /*0028*/ 	.byte	0x04, 0x17
        /*002a*/ 	.short	(.L_75 - .L_74)
.L_74:
        /*002c*/ 	.word	0x00000000
        /*0030*/ 	.short	0x0001
        /*0032*/ 	.short	0x0008
        /*0034*/ 	.byte	0x00, 0xf5, 0x21, 0x00


	//----- nvinfo : EIATTR_KPARAM_INFO
	.align		4
.L_75:
        /*0038*/ 	.byte	0x04, 0x17
        /*003a*/ 	.short	(.L_77 - .L_76)
.L_76:
        /*003c*/ 	.word	0x00000000
        /*0040*/ 	.short	0x0000
        /*0042*/ 	.short	0x0000
        /*0044*/ 	.byte	0x00, 0xf5, 0x21, 0x00


	//----- nvinfo : EIATTR_SPARSE_MMA_MASK
	.align		4
.L_77:
        /*0048*/ 	.byte	0x03, 0x50
        /*004a*/ 	.short	0x0000


	//----- nvinfo : EIATTR_MAXREG_COUNT
	.align		4
        /*004c*/ 	.byte	0x03, 0x1b
        /*004e*/ 	.short	0x00ff


	//----- nvinfo : EIATTR_MERCURY_ISA_VERSION
	.align		4
        /*0050*/ 	.byte	0x03, 0x5f
        /*0052*/ 	.short	0x0101


	//----- nvinfo : EIATTR_VRC_CTA_INIT_COUNT
	.align		4
        /*0054*/ 	.byte	0x02, 0x4a
	.zero		1
	.zero		1


	//----- nvinfo : EIATTR_EXIT_INSTR_OFFSETS
	.align		4
        /*0058*/ 	.byte	0x04, 0x1c
        /*005a*/ 	.short	(.L_79 - .L_78)


	//   ....[0]....
.L_78:
        /*005c*/ 	.word	0x00000070


	//   ....[1]....
        /*0060*/ 	.word	0x00000130


	//----- nvinfo : EIATTR_CBANK_PARAM_SIZE
	.align		4
.L_79:
        /*0064*/ 	.byte	0x03, 0x19
        /*0066*/ 	.short	0x001c


	//----- nvinfo : EIATTR_PARAM_CBANK
	.align		4
        /*0068*/ 	.byte	0x04, 0x0a
        /*006a*/ 	.short	(.L_81 - .L_80)
	.align		4
.L_80:
        /*006c*/ 	.word	index@(.nv.constant0._Z6vecAddPKfS0_Pfi)
        /*0070*/ 	.short	0x0380
        /*0072*/ 	.short	0x001c


	//----- nvinfo : EIATTR_SW_WAR
	.align		4
.L_81:
        /*0074*/ 	.byte	0x04, 0x36
        /*0076*/ 	.short	(.L_83 - .L_82)
.L_82:
        /*0078*/ 	.word	0x00000008
.L_83:


//--------------------- .nv.callgraph             --------------------------
	.section	.nv.callgraph,"",@"SHT_CUDA_CALLGRAPH"
	.align	4
	.sectionentsize	8
	.align		4
        /*0000*/ 	.word	0x00000000
	.align		4
        /*0004*/ 	.word	0xffffffff
	.align		4
        /*0008*/ 	.word	0x00000000
	.align		4
        /*000c*/ 	.word	0xfffffffe
	.align		4
        /*0010*/ 	.word	0x00000000
	.align		4
        /*0014*/ 	.word	0xfffffffd
	.align		4
        /*0018*/ 	.word	0x00000000
	.align		4
        /*001c*/ 	.word	0xfffffffc


//--------------------- .text._Z11matMulTiledILi16EEvPKfS1_Pfi --------------------------
	.section	.text._Z11matMulTiledILi16EEvPKfS1_Pfi,"ax",@progbits
	.align	128
        .global         _Z11matMulTiledILi16EEvPKfS1_Pfi
        .type           _Z11matMulTiledILi16EEvPKfS1_Pfi,@function
        .size           _Z11matMulTiledILi16EEvPKfS1_Pfi,(.L_x_12 - _Z11matMulTiledILi16EEvPKfS1_Pfi)
        .other          _Z11matMulTiledILi16EEvPKfS1_Pfi,@"STO_CUDA_ENTRY STV_DEFAULT"
_Z11matMulTiledILi16EEvPKfS1_Pfi:
.text._Z11matMulTiledILi16EEvPKfS1_Pfi:
[----:B------:R-:W-:Y:S01]  /*0000*/  LDC R1, c[0x0][0x37c] ;  /* 0x0000df00ff017b82 */ /* 0x000fe20000000800 */
[----:B------:R-:W0:Y:S01]  /*0010*/  LDCU UR4, c[0x0][0x398] ;  /* 0x00007300ff0477ac */ /* 0x000e220008000800 */
[----:B------:R-:W1:Y:S01]  /*0020*/  S2R R13, SR_TID.Y ;  /* 0x00000000000d7919 */ /* 0x000e620000002200 */
[----:B------:R-:W-:Y:S01]  /*0030*/  HFMA2 R27, -RZ, RZ, 0, 0 ;  /* 0x00000000ff1b7431 */ /* 0x000fe200000001ff */
[----:B------:R-:W2:Y:S01]  /*0040*/  LDCU.64 UR8, c[0x0][0x358] ;  /* 0x00006b00ff0877ac */ /* 0x000ea20008000a00 */
[----:B------:R-:W1:Y:S01]  /*0050*/  S2R R2, SR_CTAID.Y ;  /* 0x0000000000027919 */ /* 0x000e620000002600 */
[----:B------:R-:W3:Y:S01]  /*0060*/  S2R R12, SR_TID.X ;  /* 0x00000000000c7919 */ /* 0x000ee20000002100 */
[----:B------:R-:W3:Y:S01]  /*0070*/  S2R R4, SR_CTAID.X ;  /* 0x0000000000047919 */ /* 0x000ee20000002500 */
[----:B0-----:R-:W-:-:S04]  /*0080*/  MOV R0, UR4 ;  /* 0x0000000400007c02 */ /* 0x001fc80008000f00 */
[----:B------:R-:W-:Y:S02]  /*0090*/  ISETP.GE.AND P0, PT, R0, 0x1, PT ;  /* 0x000000010000780c */ /* 0x000fe40003f06270 */
[----:B-1----:R-:W-:Y:S02]  /*00a0*/  LEA R3, R2, R13, 0x4 ;  /* 0x0000000d02037211 */ /* 0x002fe400078e20ff */
[----:B---3--:R-:W-:-:S09]  /*00b0*/  LEA R2, R4, R12, 0x4 ;  /* 0x0000000c04027211 */ /* 0x008fd200078e20ff */
[----:B--2---:R-:W-:Y:S05]  /*00c0*/  @!P0 BRA `(.L_x_0) ;  /* 0x0000000c00188947 */ /* 0x004fea0003800000 */
[----:B------:R-:W0:Y:S01]  /*00d0*/  S2UR UR6, SR_CgaCtaId ;  /* 0x00000000000679c3 */ /* 0x000e220000008800 */
[----:B------:R-:W-:Y:S01]  /*00e0*/  UMOV UR4, 0x400 ;  /* 0x0000040000047882 */ /* 0x000fe20000000000 */
[C---:B------:R-:W-:Y:S01]  /*00f0*/  ISETP.GE.U32.AND P0, PT, R0.reuse, 0x11, PT ;  /* 0x000000110000780c */ /* 0x040fe20003f06070 */
[----:B------:R-:W-:Y:S01]  /*0100*/  UIADD3 UR5, UPT, UPT, UR4, 0x400, URZ ;  /* 0x0000040004057890 */ /* 0x000fe2000fffe0ff */
[----:B------:R-:W-:Y:S01]  /*0110*/  IMAD R25, R3, R0, R12 ;  /* 0x0000000003197224 */ /* 0x000fe200078e020c */
[----:B------:R-:W-:Y:S02]  /*0120*/  IADD3 R20, PT, PT, R0, -0x1, RZ ;  /* 0xffffffff00147810 */ /* 0x000fe40007ffe0ff */
[----:B------:R-:W-:Y:S01]  /*0130*/  MOV R27, RZ ;  /* 0x000000ff001b7202 */ /* 0x000fe20000000f00 */
[----:B0-----:R-:W-:Y:S02]  /*0140*/  ULEA UR4, UR6, UR4, 0x18 ;  /* 0x0000000406047291 */ /* 0x001fe4000f8ec0ff */
[----:B------:R-:W-:-:S04]  /*0150*/  ULEA UR5, UR6, UR5, 0x18 ;  /* 0x0000000506057291 */ /* 0x000fc8000f8ec0ff */
[C---:B------:R-:W-:Y:S01]  /*0160*/  LEA R17, R13.reuse, UR4, 0x6 ;  /* 0x000000040d117c11 */ /* 0x040fe2000f8e30ff */
[----:B------:R-:W-:Y:S01]  /*0170*/  UMOV UR4, URZ ;  /* 0x000000ff00047c82 */ /* 0x000fe20008000000 */
[C---:B------:R-:W-:Y:S02]  /*0180*/  LEA R16, R12.reuse, UR5, 0x2 ;  /* 0x000000050c107c11 */ /* 0x040fe4000f8e10ff */
[----:B------:R-:W-:Y:S02]  /*0190*/  LEA R24, R12, R17, 0x2 ;  /* 0x000000110c187211 */ /* 0x000fe400078e10ff */
[----:B------:R-:W-:Y:S01]  /*01a0*/  LEA R22, R13, R16, 0x6 ;  /* 0x000000100d167211 */ /* 0x000fe200078e30ff */
[----:B------:R-:W-:Y:S06]  /*01b0*/  @!P0 BRA `(.L_x_1) ;  /* 0x0000000400f48947 */ /* 0x000fec0003800000 */
[C---:B------:R-:W-:Y:S01]  /*01c0*/  IADD3 R5, PT, PT, R13.reuse, 0x10, RZ ;  /* 0x000000100d057810 */ /* 0x040fe20007ffe0ff */
[-CC-:B------:R-:W-:Y:S01]  /*01d0*/  IMAD R21, R13, R0.reuse, R12.reuse ;  /* 0x000000000d157224 */ /* 0x180fe200078e020c */
[-C--:B------:R-:W-:Y:S01]  /*01e0*/  ISETP.GE.U32.AND P0, PT, R3, R0.reuse, PT ;  /* 0x000000000300720c */ /* 0x080fe20003f06070 */
[----:B------:R-:W-:Y:S01]  /*01f0*/  UMOV UR4, 0x10 ;  /* 0x0000001000047882 */ /* 0x000fe20000000000 */
[----:B------:R-:W-:Y:S01]  /*0200*/  MOV R27, RZ ;  /* 0x000000ff001b7202 */ /* 0x000fe20000000f00 */
[----:B------:R-:W-:Y:S01]  /*0210*/  IMAD R5, R5, R0, R12 ;  /* 0x0000000005057224 */ /* 0x000fe200078e020c */
[----:B------:R-:W-:Y:S02]  /*0220*/  LEA.HI R0, R20, 0x1, RZ, 0x1c ;  /* 0x0000000114007811 */ /* 0x000fe400078fe0ff */
[----:B------:R-:W-:Y:S02]  /*0230*/  LEA R21, R4, R21, 0x4 ;  /* 0x0000001504157211 */ /* 0x000fe400078e20ff */
[----:B------:R-:W-:-:S02]  /*0240*/  LOP3.LUT R0, R0, 0x1ffffffe, RZ, 0xc0, !PT ;  /* 0x1ffffffe00007812 */ /* 0x000fc400078ec0ff */
[----:B------:R-:W-:Y:S02]  /*0250*/  LEA R23, R4, R5, 0x4 ;  /* 0x0000000504177211 */ /* 0x000fe400078e20ff */
[----:B------:R-:W-:Y:S02]  /*0260*/  MOV R14, R25 ;  /* 0x00000019000e7202 */ /* 0x000fe40000000f00 */
[----:B------:R-:W-:Y:S02]  /*0270*/  MOV R19, R13 ;  /* 0x0000000d00137202 */ /* 0x000fe40000000f00 */
[----:B------:R-:W-:Y:S02]  /*0280*/  MOV R15, R12 ;  /* 0x0000000c000f7202 */ /* 0x000fe40000000f00 */
[----:B------:R-:W-:-:S07]  /*0290*/  IADD3 R18, PT, PT, -R0, RZ, RZ ;  /* 0x000000ff00127210 */ /* 0x000fce0007ffe1ff */
.L_x_2:
[----:B------:R-:W0:Y:S01]  /*02a0*/  LDC R0, c[0x0][0x398] ;  /* 0x0000e600ff007b82 */ /* 0x000e220000000800 */
[----:B------:R-:W-:Y:S02]  /*02b0*/  VIMNMX R5, PT, PT, R2, R19, !PT ;  /* 0x0000001302057248 */ /* 0x000fe40007fe0100 */
[----:B------:R-:W-:-:S05]  /*02c0*/  CS2R R10, SRZ ;  /* 0x00000000000a7805 */ /* 0x000fca000001ff00 */
[----:B------:R-:W1:Y:S01]  /*02d0*/  LDC.64 R28, c[0x0][0x380] ;  /* 0x0000e000ff1c7b82 */ /* 0x000e620000000a00 */
[-C--:B0-----:R-:W-:Y:S02]  /*02e0*/  ISETP.GE.AND P2, PT, R5, R0.reuse, PT ;  /* 0x000000000500720c */ /* 0x081fe40003f46270 */
[----:B------:R-:W-:Y:S01]  /*02f0*/  ISETP.GE.OR P1, PT, R15, R0, P0 ;  /* 0x000000000f00720c */ /* 0x000fe20000726670 */
[----:B-1----:R-:W-:-:S10]  /*0300*/  IMAD.WIDE R28, R14, 0x4, R28 ;  /* 0x000000040e1c7825 */ /* 0x002fd400078e021c */
[----:B------:R-:W0:Y:S02]  /*0310*/  @!P2 LDC.64 R4, c[0x0][0x388] ;  /* 0x0000e200ff04ab82 */ /* 0x000e240000000a00 */
[----:B------:R-:W2:Y:S01]  /*0320*/  @!P1 LDG.E R11, desc[UR8][R28.64] ;  /* 0x000000081c0b9981 */ /* 0x000ea2000c1e1900 */
[----:B0-----:R-:W-:-:S05]  /*0330*/  @!P2 IMAD.WIDE R8, R21, 0x4, R4 ;  /* 0x000000041508a825 */ /* 0x001fca00078e0204 */
[----:B------:R-:W3:Y:S04]  /*0340*/  @!P2 LDG.E R10, desc[UR8][R8.64] ;  /* 0x00000008080aa981 */ /* 0x000ee8000c1e1900 */
[----:B--2---:R-:W-:Y:S04]  /*0350*/  STS [R24], R11 ;  /* 0x0000000b18007388 */ /* 0x004fe80000000800 */
[----:B---3--:R-:W-:Y:S01]  /*0360*/  STS [R22], R10 ;  /* 0x0000000a16007388 */ /* 0x008fe20000000800 */
[----:B------:R-:W-:Y:S06]  /*0370*/  BAR.SYNC.DEFER_BLOCKING 0x0 ;  /* 0x0000000000007b1d */ /* 0x000fec0000010000 */
[----:B------:R-:W-:Y:S04]  /*0380*/  LDS R26, [R16] ;  /* 0x00000000101a7984 */ /* 0x000fe80000000800 */
[----:B------:R-:W0:Y:S04]  /*0390*/  LDS.128 R4, [R17] ;  /* 0x0000000011047984 */ /* 0x000e280000000c00 */
[----:B------:R-:W1:Y:S04]  /*03a0*/  LDS R9, [R16+0x40] ;  /* 0x0000400010097984 */ /* 0x000e680000000800 */
[----:B------:R-:W-:Y:S04]  /*03b0*/  LDS R8, [R16+0x100] ;  /* 0x0001000010087984 */ /* 0x000fe80000000800 */
[----:B------:R-:W-:Y:S01]  /*03c0*/  LDS R11, [R16+0x1c0] ;  /* 0x0001c000100b7984 */ /* 0x000fe20000000800 */
[----:B0-----:R-:W-:-:S03]  /*03d0*/  FFMA R4, R4, R26, R27 ;  /* 0x0000001a04047223 */ /* 0x001fc6000000001b */
[----:B------:R-:W0:Y:S04]  /*03e0*/  LDS R26, [R16+0x80] ;  /* 0x00008000101a7984 */ /* 0x000e280000000800 */
[----:B------:R-:W2:Y:S01]  /*03f0*/  LDS R27, [R16+0xc0] ;  /* 0x0000c000101b7984 */ /* 0x000ea20000000800 */
[----:B-1----:R-:W-:-:S03]  /*0400*/  FFMA R5, R9, R5, R4 ;  /* 0x0000000509057223 */ /* 0x002fc60000000004 */
[----:B------:R-:W-:Y:S01]  /*0410*/  LDS R9, [R16+0x140] ;  /* 0x0001400010097984 */ /* 0x000fe20000000800 */
[----:B0-----:R-:W-:-:S03]  /*0420*/  FFMA R6, R26, R6, R5 ;  /* 0x000000061a067223 */ /* 0x001fc60000000005 */
[----:B------:R-:W-:Y:S01]  /*0430*/  LDS R26, [R16+0x3c0] ;  /* 0x0003c000101a7984 */ /* 0x000fe20000000800 */
[----:B--2---:R-:W-:-:S03]  /*0440*/  FFMA R27, R27, R7, R6 ;  /* 0x000000071b1b7223 */ /* 0x004fc60000000006 */
[----:B------:R-:W0:Y:S02]  /*0450*/  LDS.128 R4, [R17+0x10] ;  /* 0x0000100011047984 */ /* 0x000e240000000c00 */
[----:B0-----:R-:W-:Y:S02]  /*0460*/  FFMA R4, R4, R8, R27 ;  /* 0x0000000804047223 */ /* 0x001fe4000000001b */
[----:B------:R-:W0:Y:S02]  /*0470*/  LDS R8, [R16+0x180] ;  /* 0x0001800010087984 */ /* 0x000e240000000800 */
[----:B------:R-:W-:Y:S02]  /*0480*/  FFMA R5, R9, R5, R4 ;  /* 0x0000000509057223 */ /* 0x000fe40000000004 */
[----:B------:R-:W-:Y:S02]  /*0490*/  LDS R9, [R16+0x240] ;  /* 0x0002400010097984 */ /* 0x000fe40000000800 */
[----:B0-----:R-:W-:-:S02]  /*04a0*/  FFMA R6, R8, R6, R5 ;  /* 0x0000000608067223 */ /* 0x001fc40000000005 */
[----:B------:R-:W-:Y:S02]  /*04b0*/  LDS R8, [R16+0x200] ;  /* 0x0002000010087984 */ /* 0x000fe40000000800 */
[----:B------:R-:W-:Y:S02]  /*04c0*/  FFMA R11, R11, R7, R6 ;  /* 0x000000070b0b7223 */ /* 0x000fe40000000006 */
[----:B------:R-:W0:Y:S02]  /*04d0*/  LDS.128 R4, [R17+0x20] ;  /* 0x0000200011047984 */ /* 0x000e240000000c00 */
[----:B0-----:R-:W-:Y:S02]  /*04e0*/  FFMA R4, R4, R8, R11 ;  /* 0x0000000804047223 */ /* 0x001fe4000000000b */
[----:B------:R-:W0:Y:S04]  /*04f0*/  LDS R8, [R16+0x280] ;  /* 0x0002800010087984 */ /* 0x000e280000000800 */
[----:B------:R-:W1:Y:S01]  /*0500*/  LDS R11, [R16+0x2c0] ;  /* 0x0002c000100b7984 */ /* 0x000e620000000800 */
[----:B------:R-:W-:-:S03]  /*0510*/  FFMA R5, R9, R5, R4 ;  /* 0x0000000509057223 */ /* 0x000fc60000000004 */
[----:B------:R-:W-:Y:S01]  /*0520*/  LDS R9, [R16+0x340] ;  /* 0x0003400010097984 */ /* 0x000fe20000000800 */
[----:B0-----:R-:W-:-:S03]  /*0530*/  FFMA R6, R8, R6, R5 ;  /* 0x0000000608067223 */ /* 0x001fc60000000005 */
[----:B------:R-:W-:Y:S01]  /*0540*/  LDS R8, [R16+0x300] ;  /* 0x0003000010087984 */ /* 0x000fe20000000800 */
[----:B-1----:R-:W-:-:S03]  /*0550*/  FFMA R11, R11, R7, R6 ;  /* 0x000000070b0b7223 */ /* 0x002fc60000000006 */
[----:B------:R-:W0:Y:S01]  /*0560*/  LDS.128 R4, [R17+0x30] ;  /* 0x0000300011047984 */ /* 0x000e220000000c00 */
[----:B------:R-:W-:-:S04]  /*0570*/  VIADDMNMX R27, R19, 0x10, R2, !PT ;  /* 0x00000010131b7846 */ /* 0x000fc80007800102 */
[----:B------:R-:W-:Y:S01]  /*0580*/  ISETP.GE.AND P2, PT, R27, R0, PT ;  /* 0x000000001b00720c */ /* 0x000fe20003f46270 */
[----:B------:R-:W-:Y:S02]  /*0590*/  HFMA2 R27, -RZ, RZ, 0, 0 ;  /* 0x00000000ff1b7431 */ /* 0x000fe400000001ff */
[----:B0-----:R-:W-:-:S04]  /*05a0*/  FFMA R8, R4, R8, R11 ;  /* 0x0000000804087223 */ /* 0x001fc8000000000b */
[----:B------:R-:W-:-:S06]  /*05b0*/  FFMA R8, R9, R5, R8 ;  /* 0x0000000509087223 */ /* 0x000fcc0000000008 */
[----:B------:R-:W0:Y:S01]  /*05c0*/  @!P2 LDC.64 R4, c[0x0][0x388] ;  /* 0x0000e200ff04ab82 */ /* 0x000e220000000a00 */
[----:B------:R-:W1:Y:S01]  /*05d0*/  LDS R9, [R16+0x380] ;  /* 0x0003800010097984 */ /* 0x000e620000000800 */
[----:B------:R-:W-:-:S04]  /*05e0*/  IADD3 R11, PT, PT, R15, 0x10, RZ ;  /* 0x000000100f0b7810 */ /* 0x000fc80007ffe0ff */
[----:B------:R-:W-:Y:S02]  /*05f0*/  ISETP.GE.OR P1, PT, R11, R0, P0 ;  /* 0x000000000b00720c */ /* 0x000fe40000726670 */
[----:B------:R-:W-:Y:S01]  /*0600*/  BAR.SYNC.DEFER_BLOCKING 0x0 ;  /* 0x0000000000007b1d */ /* 0x000fe20000010000 */
[----:B------:R-:W-:Y:S01]  /*0610*/  MOV R11, RZ ;  /* 0x000000ff000b7202 */ /* 0x000fe20000000f00 */
[----:B0-----:R-:W-:-:S09]  /*0620*/  @!P2 IMAD.WIDE R4, R23, 0x4, R4 ;  /* 0x000000041704a825 */ /* 0x001fd200078e0204 */
[----:B------:R0:W2:Y:S04]  /*0630*/  @!P1 LDG.E R27, desc[UR8][R28.64+0x40] ;  /* 0x000040081c1b9981 */ /* 0x0000a8000c1e1900 */
[----:B------:R-:W3:Y:S01]  /*0640*/  @!P2 LDG.E R11, desc[UR8][R4.64] ;  /* 0x00000008040ba981 */ /* 0x000ee2000c1e1900 */
[----:B-1----:R-:W-:-:S04]  /*0650*/  FFMA R6, R9, R6, R8 ;  /* 0x0000000609067223 */ /* 0x002fc80000000008 */
[----:B0-----:R-:W-:Y:S01]  /*0660*/  FFMA R29, R26, R7, R6 ;  /* 0x000000071a1d7223 */ /* 0x001fe20000000006 */
[----:B------:R-:W-:-:S04]  /*0670*/  IADD3 R18, PT, PT, R18, 0x2, RZ ;  /* 0x0000000212127810 */ /* 0x000fc80007ffe0ff */
[----:B------:R-:W-:Y:S01]  /*0680*/  ISETP.NE.AND P1, PT, R18, RZ, PT ;  /* 0x000000ff1200720c */ /* 0x000fe20003f25270 */
[----:B------:R-:W-:Y:S01]  /*0690*/  UIADD3 UR4, UPT, UPT, UR4, 0x20, URZ ;  /* 0x0000002004047890 */ /* 0x000fe2000fffe0ff */
[----:B------:R-:W-:Y:S02]  /*06a0*/  IADD3 R19, PT, PT, R19, 0x20, RZ ;  /* 0x0000002013137810 */ /* 0x000fe40007ffe0ff */
[----:B------:R-:W-:Y:S02]  /*06b0*/  IADD3 R15, PT, PT, R15, 0x20, RZ ;  /* 0x000000200f0f7810 */ /* 0x000fe40007ffe0ff */
[----:B------:R-:W-:Y:S02]  /*06c0*/  IADD3 R14, PT, PT, R14, 0x20, RZ ;  /* 0x000000200e0e7810 */ /* 0x000fe40007ffe0ff */
[C---:B------:R-:W-:Y:S02]  /*06d0*/  LEA R21, R0.reuse, R21, 0x5 ;  /* 0x0000001500157211 */ /* 0x040fe400078e28ff */
[----:B------:R-:W-:Y:S01]  /*06e0*/  LEA R23, R0, R23, 0x5 ;  /* 0x0000001700177211 */ /* 0x000fe200078e28ff */
[----:B--2---:R-:W-:Y:S04]  /*06f0*/  STS [R24], R27 ;  /* 0x0000001b18007388 */ /* 0x004fe80000000800 */
[----:B---3--:R-:W-:Y:S01]  /*0700*/  STS [R22], R11 ;  /* 0x0000000b16007388 */ /* 0x008fe20000000800 */
[----:B------:R-:W-:Y:S06]  /*0710*/  BAR.SYNC.DEFER_BLOCKING 0x0 ;  /* 0x0000000000007b1d */ /* 0x000fec0000010000 */
[----:B------:R-:W-:Y:S04]  /*0720*/  LDS R5, [R16] ;  /* 0x0000000010057984 */ /* 0x000fe80000000800 */
[----:B------:R-:W0:Y:S04]  /*0730*/  LDS.128 R8, [R17] ;  /* 0x0000000011087984 */ /* 0x000e280000000c00 */
[----:B------:R-:W1:Y:S04]  /*0740*/  LDS R7, [R16+0x40] ;  /* 0x0000400010077984 */ /* 0x000e680000000800 */
[----:B------:R-:W2:Y:S04]  /*0750*/  LDS R6, [R16+0x80] ;  /* 0x0000800010067984 */ /* 0x000ea80000000800 */
[----:B------:R-:W3:Y:S01]  /*0760*/  LDS R26, [R16+0xc0] ;  /* 0x0000c000101a7984 */ /* 0x000ee20000000800 */
[----:B0-----:R-:W-:-:S03]  /*0770*/  FFMA R8, R8, R5, R29 ;  /* 0x0000000508087223 */ /* 0x001fc6000000001d */
[----:B------:R-:W-:Y:S01]  /*0780*/  LDS R29, [R16+0x3c0] ;  /* 0x0003c000101d7984 */ /* 0x000fe20000000800 */
[----:B-1----:R-:W-:-:S03]  /*0790*/  FFMA R7, R7, R9, R8 ;  /* 0x0000000907077223 */ /* 0x002fc60000000008 */
[----:B------:R-:W-:Y:S01]  /*07a0*/  LDS R9, [R16+0x100] ;  /* 0x0001000010097984 */ /* 0x000fe20000000800 */
[----:B--2---:R-:W-:-:S03]  /*07b0*/  FFMA R27, R6, R10, R7 ;  /* 0x0000000a061b7223 */ /* 0x004fc60000000007 */
[----:B------:R-:W0:Y:S01]  /*07c0*/  LDS.128 R4, [R17+0x10] ;  /* 0x0000100011047984 */ /* 0x000e220000000c00 */
[----:B---3--:R-:W-:-:S03]  /*07d0*/  FFMA R11, R26, R11, R27 ;  /* 0x0000000b1a0b7223 */ /* 0x008fc6000000001b */
[----:B------:R-:W1:Y:S04]  /*07e0*/  LDS R27, [R16+0x140] ;  /* 0x00014000101b7984 */ /* 0x000e680000000800 */
[----:B------:R-:W2:Y:S04]  /*07f0*/  LDS R8, [R16+0x180] ;  /* 0x0001800010087984 */ /* 0x000ea80000000800 */
[----:B------:R-:W3:Y:S01]  /*0800*/  LDS R26, [R16+0x1c0] ;  /* 0x0001c000101a7984 */ /* 0x000ee20000000800 */
[----:B0-----:R-:W-:-:S04]  /*0810*/  FFMA R4, R4, R9, R11 ;  /* 0x0000000904047223 */ /* 0x001fc8000000000b */
[----:B-1----:R-:W-:Y:S02]  /*0820*/  FFMA R27, R27, R5, R4 ;  /* 0x000000051b1b7223 */ /* 0x002fe40000000004 */
[----:B------:R-:W-:Y:S02]  /*0830*/  LDS R5, [R16+0x200] ;  /* 0x0002000010057984 */ /* 0x000fe40000000800 */
[----:B--2---:R-:W-:Y:S02]  /*0840*/  FFMA R27, R8, R6, R27 ;  /* 0x00000006081b7223 */ /* 0x004fe4000000001b */
[----:B------:R-:W0:Y:S02]  /*0850*/  LDS.128 R8, [R17+0x20] ;  /* 0x0000200011087984 */ /* 0x000e240000000c00 */
[----:B---3--:R-:W-:Y:S02]  /*0860*/  FFMA R7, R26, R7, R27 ;  /* 0x000000071a077223 */ /* 0x008fe4000000001b */
        /* <DEDUP_REMOVED lines=10> */
[----:B------:R-:W2:Y:S01]  /*0910*/  LDS R8, [R16+0x380] ;  /* 0x0003800010087984 */ /* 0x000ea20000000800 */
[----:B0-----:R-:W-:-:S04]  /*0920*/  FFMA R4, R4, R9, R11 ;  /* 0x0000000904047223 */ /* 0x001fc8000000000b */
[----:B-1----:R-:W-:-:S04]  /*0930*/  FFMA R5, R27, R5, R4 ;  /* 0x000000051b057223 */ /* 0x002fc80000000004 */
[----:B--2---:R-:W-:-:S04]  /*0940*/  FFMA R6, R8, R6, R5 ;  /* 0x0000000608067223 */ /* 0x004fc80000000005 */
[----:B------:R-:W-:Y:S01]  /*0950*/  FFMA R27, R29, R7, R6 ;  /* 0x000000071d1b7223 */ /* 0x000fe20000000006 */
[----:B------:R-:W-:Y:S06]  /*0960*/  BAR.SYNC.DEFER_BLOCKING 0x0 ;  /* 0x0000000000007b1d */ /* 0x000fec0000010000 */
[----:B------:R-:W-:Y:S05]  /*0970*/  @P1 BRA `(.L_x_2) ;  /* 0xfffffff800481947 */ /* 0x000fea000383ffff */
[----:B------:R-:W-:-:S12]  /*0980*/  UIADD3 UR4, UPT, UPT, UR4, -0x10, URZ ;  /* 0xfffffff004047890 */ /* 0x000fd8000fffe0ff */
.L_x_1:
[----:B------:R-:W-:-:S13]  /*0990*/  LOP3.LUT P0, RZ, R20, 0x10, RZ, 0xc0, !PT ;  /* 0x0000001014ff7812 */ /* 0x000fda000780c0ff */
[----:B------:R-:W-:Y:S05]  /*09a0*/  @P0 BRA `(.L_x_0) ;  /* 0x0000000000e00947 */ /* 0x000fea0003800000 */
[----:B------:R-:W-:Y:S01]  /*09b0*/  IADD3 R5, PT, PT, R12, UR4, RZ ;  /* 0x000000040c057c10 */ /* 0x000fe2000fffe0ff */
[----:B------:R-:W-:Y:S01]  /*09c0*/  HFMA2 R21, -RZ, RZ, 0, 0 ;  /* 0x00000000ff157431 */ /* 0x000fe200000001ff */
[----:B------:R-:W-:Y:S02]  /*09d0*/  IADD3 R9, PT, PT, R13, UR4, RZ ;  /* 0x000000040d097c10 */ /* 0x000fe4000fffe0ff */
[-C--:B------:R-:W-:Y:S02]  /*09e0*/  ISETP.GE.AND P0, PT, R5, R0.reuse, PT ;  /* 0x000000000500720c */ /* 0x080fe40003f06270 */
[----:B------:R-:W-:Y:S02]  /*09f0*/  VIMNMX R5, PT, PT, R2, R9, !PT ;  /* 0x0000000902057248 */ /* 0x000fe40007fe0100 */
[-C--:B------:R-:W-:Y:S02]  /*0a00*/  ISETP.GE.U32.OR P0, PT, R3, R0.reuse, P0 ;  /* 0x000000000300720c */ /* 0x080fe40000706470 */
[----:B------:R-:W-:-:S02]  /*0a10*/  ISETP.GE.AND P1, PT, R5, R0, PT ;  /* 0x000000000500720c */ /* 0x000fc40003f26270 */
[----:B------:R-:W-:Y:S02]  /*0a20*/  IADD3 R25, PT, PT, R25, UR4, RZ ;  /* 0x0000000419197c10 */ /* 0x000fe4000fffe0ff */
[----:B------:R-:W-:-:S07]  /*0a30*/  MOV R23, RZ ;  /* 0x000000ff00177202 */ /* 0x000fce0000000f00 */
[----:B------:R-:W0:Y:S02]  /*0a40*/  @!P0 LDC.64 R6, c[0x0][0x380] ;  /* 0x0000e000ff068b82 */ /* 0x000e240000000a00 */
[----:B------:R-:W-:-:S06]  /*0a50*/  @!P1 IMAD R9, R9, R0, R2 ;  /* 0x0000000009099224 */ /* 0x000fcc00078e0202 */
[----:B------:R-:W1:Y:S01]  /*0a60*/  @!P1 LDC.64 R4, c[0x0][0x388] ;  /* 0x0000e200ff049b82 */ /* 0x000e620000000a00 */
[----:B0-----:R-:W-:-:S05]  /*0a70*/  @!P0 IMAD.WIDE R6, R25, 0x4, R6 ;  /* 0x0000000419068825 */ /* 0x001fca00078e0206 */
[----:B------:R-:W2:Y:S01]  /*0a80*/  @!P0 LDG.E R21, desc[UR8][R6.64] ;  /* 0x0000000806158981 */ /* 0x000ea2000c1e1900 */
[----:B-1----:R-:W-:-:S05]  /*0a90*/  @!P1 IMAD.WIDE R4, R9, 0x4, R4 ;  /* 0x0000000409049825 */ /* 0x002fca00078e0204 */
[----:B------:R-:W3:Y:S04]  /*0aa0*/  @!P1 LDG.E R23, desc[UR8][R4.64] ;  /* 0x0000000804179981 */ /* 0x000ee8000c1e1900 */
[----:B--2---:R-:W-:Y:S04]  /*0ab0*/  STS [R24], R21 ;  /* 0x0000001518007388 */ /* 0x004fe80000000800 */
[----:B---3--:R-:W-:Y:S01]  /*0ac0*/  STS [R22], R23 ;  /* 0x0000001716007388 */ /* 0x008fe20000000800 */
[----:B------:R-:W-:Y:S06]  /*0ad0*/  BAR.SYNC.DEFER_BLOCKING 0x0 ;  /* 0x0000000000007b1d */ /* 0x000fec0000010000 */
[----:B------:R-:W-:Y:S04]  /*0ae0*/  LDS R25, [R16] ;  /* 0x0000000010197984 */ /* 0x000fe80000000800 */
[----:B------:R-:W0:Y:S04]  /*0af0*/  LDS.128 R12, [R17] ;  /* 0x00000000110c7984 */ /* 0x000e280000000c00 */
[----:B------:R-:W1:Y:S04]  /*0b00*/  LDS R28, [R16+0x40] ;  /* 0x00004000101c7984 */ /* 0x000e680000000800 */
[----:B------:R-:W2:Y:S04]  /*0b10*/  LDS R29, [R16+0x80] ;  /* 0x00008000101d7984 */ /* 0x000ea80000000800 */
[----:B------:R-:W3:Y:S04]  /*0b20*/  LDS R26, [R16+0xc0] ;  /* 0x0000c000101a7984 */ /* 0x000ee80000000800 */
[----:B------:R-:W-:Y:S04]  /*0b30*/  LDS R19, [R16+0x100] ;  /* 0x0001000010137984 */ /* 0x000fe80000000800 */
[----:B------:R-:W4:Y:S04]  /*0b40*/  LDS.128 R8, [R17+0x10] ;  /* 0x0000100011087984 */ /* 0x000f280000000c00 */
[----:B------:R-:W5:Y:S04]  /*0b50*/  LDS R18, [R16+0x140] ;  /* 0x0001400010127984 */ /* 0x000f680000000800 */
[----:B------:R-:W5:Y:S04]  /*0b60*/  LDS R21, [R16+0x180] ;  /* 0x0001800010157984 */ /* 0x000f680000000800 */
[----:B------:R-:W5:Y:S04]  /*0b70*/  LDS R20, [R16+0x1c0] ;  /* 0x0001c00010147984 */ /* 0x000f680000000800 */
[----:B------:R-:W-:Y:S04]  /*0b80*/  LDS R23, [R16+0x200] ;  /* 0x0002000010177984 */ /* 0x000fe80000000800 */
[----:B------:R-:W5:Y:S01]  /*0b90*/  LDS.128 R4, [R17+0x20] ;  /* 0x0000200011047984 */ /* 0x000f620000000c00 */
[----:B0-----:R-:W-:-:S03]  /*0ba0*/  FFMA R12, R12, R25, R27 ;  /* 0x000000190c0c7223 */ /* 0x001fc6000000001b */
[----:B------:R-:W0:Y:S01]  /*0bb0*/  LDS R22, [R16+0x240] ;  /* 0x0002400010167984 */ /* 0x000e220000000800 */
[----:B-1----:R-:W-:-:S03]  /*0bc0*/  FFMA R12, R28, R13, R12 ;  /* 0x0000000d1c0c7223 */ /* 0x002fc6000000000c */
[----:B------:R-:W1:Y:S01]  /*0bd0*/  LDS R25, [R16+0x280] ;  /* 0x0002800010197984 */ /* 0x000e620000000800 */
[----:B--2---:R-:W-:-:S03]  /*0be0*/  FFMA R29, R29, R14, R12 ;  /* 0x0000000e1d1d7223 */ /* 0x004fc6000000000c */
[----:B------:R-:W2:Y:S01]  /*0bf0*/  LDS R24, [R16+0x2c0] ;  /* 0x0002c00010187984 */ /* 0x000ea20000000800 */
[----:B---3--:R-:W-:-:S03]  /*0c00*/  FFMA R29, R26, R15, R29 ;  /* 0x0000000f1a1d7223 */ /* 0x008fc6000000001d */
[----:B------:R-:W-:Y:S04]  /*0c10*/  LDS R27, [R16+0x300] ;  /* 0x00030000101b7984 */ /* 0x000fe80000000800 */
[----:B------:R-:W3:Y:S01]  /*0c20*/  LDS.128 R12, [R17+0x30] ;  /* 0x00003000110c7984 */ /* 0x000ee20000000c00 */
[----:B----4-:R-:W-:-:S03]  /*0c30*/  FFMA R19, R8, R19, R29 ;  /* 0x0000001308137223 */ /* 0x010fc6000000001d */
[----:B------:R-:W4:Y:S01]  /*0c40*/  LDS R8, [R16+0x340] ;  /* 0x0003400010087984 */ /* 0x000f220000000800 */
[----:B-----5:R-:W-:-:S03]  /*0c50*/  FFMA R26, R18, R9, R19 ;  /* 0x00000009121a7223 */ /* 0x020fc60000000013 */
[----:B------:R-:W5:Y:S04]  /*0c60*/  LDS R9, [R16+0x380] ;  /* 0x0003800010097984 */ /* 0x000f680000000800 */
[----:B------:R-:W5:Y:S01]  /*0c70*/  LDS R18, [R16+0x3c0] ;  /* 0x0003c00010127984 */ /* 0x000f620000000800 */
[----:B------:R-:W-:-:S04]  /*0c80*/  FFMA R21, R21, R10, R26 ;  /* 0x0000000a15157223 */ /* 0x000fc8000000001a */
[----:B------:R-:W-:-:S04]  /*0c90*/  FFMA R11, R20, R11, R21 ;  /* 0x0000000b140b7223 */ /* 0x000fc80000000015 */
[----:B------:R-:W-:-:S04]  /*0ca0*/  FFMA R11, R4, R23, R11 ;  /* 0x00000017040b7223 */ /* 0x000fc8000000000b */
[----:B0-----:R-:W-:-:S04]  /*0cb0*/  FFMA R22, R22, R5, R11 ;  /* 0x0000000516167223 */ /* 0x001fc8000000000b */
[----:B-1----:R-:W-:-:S04]  /*0cc0*/  FFMA R25, R25, R6, R22 ;  /* 0x0000000619197223 */ /* 0x002fc80000000016 */
[----:B--2---:R-:W-:-:S04]  /*0cd0*/  FFMA R7, R24, R7, R25 ;  /* 0x0000000718077223 */ /* 0x004fc80000000019 */
[----:B---3--:R-:W-:-:S04]  /*0ce0*/  FFMA R7, R12, R27, R7 ;  /* 0x0000001b0c077223 */ /* 0x008fc80000000007 */
[----:B----4-:R-:W-:-:S04]  /*0cf0*/  FFMA R8, R8, R13, R7 ;  /* 0x0000000d08087223 */ /* 0x010fc80000000007 */
[----:B-----5:R-:W-:-:S04]  /*0d00*/  FFMA R9, R9, R14, R8 ;  /* 0x0000000e09097223 */ /* 0x020fc80000000008 */
[----:B------:R-:W-:Y:S01]  /*0d10*/  FFMA R27, R18, R15, R9 ;  /* 0x0000000f121b7223 */ /* 0x000fe20000000009 */
[----:B------:R-:W-:Y:S06]  /*0d20*/  BAR.SYNC.DEFER_BLOCKING 0x0 ;  /* 0x0000000000007b1d */ /* 0x000fec0000010000 */
.L_x_0:
[----:B------:R-:W-:-:S04]  /*0d30*/  VIMNMX R5, PT, PT, R3, R2, !PT ;  /* 0x0000000203057248 */ /* 0x000fc80007fe0100 */
[----:B------:R-:W-:-:S13]  /*0d40*/  ISETP.GE.AND P0, PT, R5, R0, PT ;  /* 0x000000000500720c */ /* 0x000fda0003f06270 */
[----:B------:R-:W-:Y:S05]  /*0d50*/  @P0 EXIT ;  /* 0x000000000000094d */ /* 0x000fea0003800000 */
[----:B------:R-:W0:Y:S01]  /*0d60*/  LDC.64 R4, c[0x0][0x390] ;  /* 0x0000e400ff047b82 */ /* 0x000e220000000a00 */
[----:B------:R-:W-:-:S04]  /*0d70*/  IMAD R3, R3, R0, R2 ;  /* 0x0000000003037224 */ /* 0x000fc800078e0202 */
[----:B0-----:R-:W-:-:S05]  /*0d80*/  IMAD.WIDE R2, R3, 0x4, R4 ;  /* 0x0000000403027825 */ /* 0x001fca00078e0204 */
[----:B------:R-:W-:Y:S01]  /*0d90*/  STG.E desc[UR8][R2.64], R27 ;  /* 0x0000001b02007986 */ /* 0x000fe2000c101908 */
[----:B------:R-:W-:Y:S05]  /*0da0*/  EXIT ;  /* 0x000000000000794d */ /* 0x000fea0003800000 */
.L_x_3:
[----:B------:R-:W-:-:S00]  /*0db0*/  BRA `(.L_x_3) ;  /* 0xfffffffc00fc7947 */ /* 0x000fc0000383ffff */
[----:B------:R-:W-:-:S00]  /*0dc0*/  NOP ;  /* 0x0000000000007918 */ /* 0x000fc00000000000 */
        /* <DEDUP_REMOVED lines=11> */
.L_x_12:


//--------------------- .text._Z18randomAtomicKernelPiii --------------------------
	.section	.text._Z18randomAtomicKernelPiii,"ax",@progbits
	.align	128
        .global         _Z18randomAtomicKernelPiii
        .type           _Z18randomAtomicKernelPiii,@function
        .size           _Z18randomAtomicKernelPiii,(.L_x_13 - _Z18randomAtomicKernelPiii)
        .other          _Z18randomAtomicKernelPiii,@"STO_CUDA_ENTRY STV_DEFAULT"
_Z18randomAtomicKernelPiii:
.text._Z18randomAtomicKernelPiii:
[----:B------:R-:W-:Y:S01]  /*0000*/  LDC R1, c[0x0][0x37c] ;  /* 0x0000df00ff017b82 */ /* 0x000fe20000000800 */
[----:B------:R-:W0:Y:S07]  /*0010*/  S2R R0, SR_TID.X ;  /* 0x0000000000007919 */ /* 0x000e2e0000002100 */
[----:B------:R-:W0:Y:S08]  /*0020*/  S2UR UR4, SR_CTAID.X ;  /* 0x00000000000479c3 */ /* 0x000e300000002500 */
[----:B------:R-:W0:Y:S08]  /*0030*/  LDC R7, c[0x0][0x360] ;  /* 0x0000d800ff077b82 */ /* 0x000e300000000800 */
[----:B------:R-:W1:Y:S01]  /*0040*/  LDC.64 R2, c[0x0][0x388] ;  /* 0x0000e200ff027b82 */ /* 0x000e620000000a00 */
[----:B0-----:R-:W-:Y:S01]  /*0050*/  IMAD R7, R7, UR4, R0 ;  /* 0x0000000407077c24 */ /* 0x001fe2000f8e0200 */
[----:B-1----:R-:W-:-:S04]  /*0060*/  ISETP.GE.AND P0, PT, R3, 0x1, PT ;  /* 0x000000010300780c */ /* 0x002fc80003f06270 */
[----:B------:R-:W-:-:S13]  /*0070*/  ISETP.GE.OR P0, PT, R7, R2, !P0 ;  /* 0x000000020700720c */ /* 0x000fda0004706670 */
[----:B------:R-:W-:Y:S05]  /*0080*/  @P0 EXIT ;  /* 0x000000000000094d */ /* 0x000fea0003800000 */
[C---:B------:R-:W-:Y:S01]  /*0090*/  ISETP.GE.U32.AND P1, PT, R3.reuse, 0x4, PT ;  /* 0x000000040300780c */ /* 0x040fe20003f26070 */
[----:B------:R-:W-:Y:S01]  /*00a0*/  IMAD.MOV.U32 R4, RZ, RZ, 0x2c9277b5 ;  /* 0x2c9277b5ff047424 */ /* 0x000fe200078e00ff */
[----:B------:R-:W-:Y:S01]  /*00b0*/  LOP3.LUT R0, R3, 0x3, RZ, 0xc0, !PT ;  /* 0x0000000303007812 */ /* 0x000fe200078ec0ff */
[----:B------:R-:W0:Y:S02]  /*00c0*/  LDCU.64 UR4, c[0x0][0x358] ;  /* 0x00006b00ff0477ac */ /* 0x000e240008000a00 */
[----:B------:R-:W-:Y:S01]  /*00d0*/  IMAD R7, R7, R4, 0x1 ;  /* 0x0000000107077424 */ /* 0x000fe200078e0204 */
[----:B------:R-:W-:-:S07]  /*00e0*/  ISETP.NE.AND P0, PT, R0, RZ, PT ;  /* 0x000000ff0000720c */ /* 0x000fce0003f05270 */
[----:B------:R-:W-:Y:S06]  /*00f0*/  @!P1 BRA `(.L_x_4) ;  /* 0x0000000400449947 */ /* 0x000fec0003800000 */
[----:B------:R-:W1:Y:S01]  /*0100*/  I2F.U32.RP R11, R2 ;  /* 0x00000002000b7306 */ /* 0x000e620000209000 */
[----:B------:R-:W2:Y:S01]  /*0110*/  LDC.64 R4, c[0x0][0x380] ;  /* 0x0000e000ff047b82 */ /* 0x000ea20000000a00 */
[----:B------:R-:W-:Y:S01]  /*0120*/  LOP3.LUT R10, R3, 0x7ffffffc, RZ, 0xc0, !PT ;  /* 0x7ffffffc030a7812 */ /* 0x000fe200078ec0ff */
[----:B------:R-:W-:Y:S01]  /*0130*/  IMAD.MOV.U32 R8, RZ, RZ, RZ ;  /* 0x000000ffff087224 */ /* 0x000fe200078e00ff */
[----:B------:R-:W-:Y:S02]  /*0140*/  ISETP.NE.U32.AND P1, PT, R2, RZ, PT ;  /* 0x000000ff0200720c */ /* 0x000fe40003f25070 */
[----:B------:R-:W-:Y:S02]  /*0150*/  LOP3.LUT R3, RZ, R2, RZ, 0x33, !PT ;  /* 0x00000002ff037212 */ /* 0x000fe400078e33ff */
[----:B-1----:R-:W1:Y:S02]  /*0160*/  MUFU.RCP R11, R11 ;  /* 0x0000000b000b7308 */ /* 0x002e640000001000 */
[----:B-1----:R-:W-:-:S06]  /*0170*/  VIADD R9, R11, 0xffffffe ;  /* 0x0ffffffe0b097836 */ /* 0x002fcc0000000000 */
[----:B------:R-:W1:Y:S02]  /*0180*/  F2I.FTZ.U32.TRUNC.NTZ R9, R9 ;  /* 0x0000000900097305 */ /* 0x000e64000021f000 */
[----:B-1----:R-:W-:-:S04]  /*0190*/  IMAD.MOV R13, RZ, RZ, -R9 ;  /* 0x000000ffff0d7224 */ /* 0x002fc800078e0a09 */
[----:B------:R-:W-:-:S04]  /*01a0*/  IMAD R13, R13, R2, RZ ;  /* 0x000000020d0d7224 */ /* 0x000fc800078e02ff */
[----:B------:R-:W-:-:S04]  /*01b0*/  IMAD.HI.U32 R6, R9, R13, R8 ;  /* 0x0000000d09067227 */ /* 0x000fc800078e0008 */
[----:B--2---:R-:W-:-:S07]  /*01c0*/  IMAD.MOV R8, RZ, RZ, -R10 ;  /* 0x000000ffff087224 */ /* 0x004fce00078e0a0a */
.L_x_5:
[----:B-1----:R-:W-:-:S04]  /*01d0*/  SHF.L.U32 R10, R7, 0xd, RZ ;  /* 0x0000000d070a7819 */ /* 0x002fc800000006ff */
[----:B------:R-:W-:-:S04]  /*01e0*/  LOP3.LUT R10, R10, R7, RZ, 0x3c, !PT ;  /* 0x000000070a0a7212 */ /* 0x000fc800078e3cff */
[----:B------:R-:W-:-:S04]  /*01f0*/  SHF.R.U32.HI R7, RZ, 0x11, R10 ;  /* 0x00000011ff077819 */ /* 0x000fc8000001160a */
[----:B------:R-:W-:-:S05]  /*0200*/  LOP3.LUT R7, R7, R10, RZ, 0x3c, !PT ;  /* 0x0000000a07077212 */ /* 0x000fca00078e3cff */
[----:B------:R-:W-:-:S05]  /*0210*/  IMAD.SHL.U32 R10, R7, 0x20, RZ ;  /* 0x00000020070a7824 */ /* 0x000fca00078e00ff */
[----:B------:R-:W-:-:S05]  /*0220*/  LOP3.LUT R9, R10, R7, RZ, 0x3c, !PT ;  /* 0x000000070a097212 */ /* 0x000fca00078e3cff */
[----:B------:R-:W-:-:S05]  /*0230*/  IMAD.SHL.U32 R10, R9, 0x2000, RZ ;  /* 0x00002000090a7824 */ /* 0x000fca00078e00ff */
[----:B------:R-:W-:-:S04]  /*0240*/  LOP3.LUT R10, R10, R9, RZ, 0x3c, !PT ;  /* 0x000000090a0a7212 */ /* 0x000fc800078e3cff */
[----:B------:R-:W-:-:S04]  /*0250*/  SHF.R.U32.HI R7, RZ, 0x11, R10 ;  /* 0x00000011ff077819 */ /* 0x000fc8000001160a */
[----:B------:R-:W-:-:S05]  /*0260*/  LOP3.LUT R7, R7, R10, RZ, 0x3c, !PT ;  /* 0x0000000a07077212 */ /* 0x000fca00078e3cff */
[----:B------:R-:W-:-:S05]  /*0270*/  IMAD.SHL.U32 R10, R7, 0x20, RZ ;  /* 0x00000020070a7824 */ /* 0x000fca00078e00ff */
[----:B------:R-:W-:-:S05]  /*0280*/  LOP3.LUT R11, R10, R7, RZ, 0x3c, !PT ;  /* 0x000000070a0b7212 */ /* 0x000fca00078e3cff */
[----:B------:R-:W-:Y:S02]  /*0290*/  IMAD.SHL.U32 R10, R11, 0x2000, RZ ;  /* 0x000020000b0a7824 */ /* 0x000fe400078e00ff */
[----:B------:R-:W-:-:S03]  /*02a0*/  IMAD.HI.U32 R12, R6, R11, RZ ;  /* 0x0000000b060c7227 */ /* 0x000fc600078e00ff */
[----:B------:R-:W-:Y:S01]  /*02b0*/  LOP3.LUT R10, R10, R11, RZ, 0x3c, !PT ;  /* 0x0000000b0a0a7212 */ /* 0x000fe200078e3cff */
[----:B------:R-:W-:-:S03]  /*02c0*/  IMAD.MOV R12, RZ, RZ, -R12 ;  /* 0x000000ffff0c7224 */ /* 0x000fc600078e0a0c */
[----:B------:R-:W-:-:S04]  /*02d0*/  SHF.R.U32.HI R7, RZ, 0x11, R10 ;  /* 0x00000011ff077819 */ /* 0x000fc8000001160a */
[----:B------:R-:W-:-:S04]  /*02e0*/  LOP3.LUT R7, R7, R10, RZ, 0x3c, !PT ;  /* 0x0000000a07077212 */ /* 0x000fc800078e3cff */
[----:B------:R-:W-:-:S04]  /*02f0*/  SHF.L.U32 R10, R7, 0x5, RZ ;  /* 0x00000005070a7819 */ /* 0x000fc800000006ff */
[----:B------:R-:W-:-:S05]  /*0300*/  LOP3.LUT R15, R10, R7, RZ, 0x3c, !PT ;  /* 0x000000070a0f7212 */ /* 0x000fca00078e3cff */
[----:B------:R-:W-:Y:S02]  /*0310*/  IMAD.SHL.U32 R10, R15, 0x2000, RZ ;  /* 0x000020000f0a7824 */ /* 0x000fe400078e00ff */
[----:B------:R-:W-:-:S03]  /*0320*/  IMAD.HI.U32 R13, R6, R15, RZ ;  /* 0x0000000f060d7227 */ /* 0x000fc600078e00ff */
[----:B------:R-:W-:Y:S02]  /*0330*/  LOP3.LUT R10, R10, R15, RZ, 0x3c, !PT ;  /* 0x0000000f0a0a7212 */ /* 0x000fe400078e3cff */
[----:B------:R-:W-:Y:S01]  /*0340*/  IADD3 R16, PT, PT, -R13, RZ, RZ ;  /* 0x000000ff0d107210 */ /* 0x000fe20007ffe1ff */
[----:B------:R-:W-:Y:S01]  /*0350*/  IMAD R13, R2, R12, R11 ;  /* 0x0000000c020d7224 */ /* 0x000fe200078e020b */
[----:B------:R-:W-:-:S03]  /*0360*/  SHF.R.U32.HI R7, RZ, 0x11, R10 ;  /* 0x00000011ff077819 */ /* 0x000fc6000001160a */
[----:B------:R-:W-:Y:S01]  /*0370*/  IMAD R15, R2, R16, R15 ;  /* 0x00000010020f7224 */ /* 0x000fe200078e020f */
[----:B------:R-:W-:Y:S02]  /*0380*/  LOP3.LUT R7, R7, R10, RZ, 0x3c, !PT ;  /* 0x0000000a07077212 */ /* 0x000fe400078e3cff */
[-C--:B------:R-:W-:Y:S02]  /*0390*/  ISETP.GE.U32.AND P3, PT, R13, R2.reuse, PT ;  /* 0x000000020d00720c */ /* 0x080fe40003f66070 */
[----:B------:R-:W-:Y:S01]  /*03a0*/  ISETP.GE.U32.AND P4, PT, R15, R2, PT ;  /* 0x000000020f00720c */ /* 0x000fe20003f86070 */
[----:B------:R-:W-:-:S05]  /*03b0*/  IMAD.SHL.U32 R10, R7, 0x20, RZ ;  /* 0x00000020070a7824 */ /* 0x000fca00078e00ff */
[----:B------:R-:W-:Y:S01]  /*03c0*/  LOP3.LUT R7, R10, R7, RZ, 0x3c, !PT ;  /* 0x000000070a077212 */ /* 0x000fe200078e3cff */
[----:B------:R-:W-:-:S04]  /*03d0*/  IMAD.HI.U32 R10, R6, R9, RZ ;  /* 0x00000009060a7227 */ /* 0x000fc800078e00ff */
[----:B------:R-:W-:-:S04]  /*03e0*/  IMAD.HI.U32 R14, R6, R7, RZ ;  /* 0x00000007060e7227 */ /* 0x000fc800078e00ff */
[----:B------:R-:W-:Y:S02]  /*03f0*/  IMAD.MOV R10, RZ, RZ, -R10 ;  /* 0x000000ffff0a7224 */ /* 0x000fe400078e0a0a */
[----:B------:R-:W-:Y:S02]  /*0400*/  IMAD.MOV R14, RZ, RZ, -R14 ;  /* 0x000000ffff0e7224 */ /* 0x000fe400078e0a0e */
[C---:B------:R-:W-:Y:S02]  /*0410*/  IMAD R9, R2.reuse, R10, R9 ;  /* 0x0000000a02097224 */ /* 0x040fe400078e0209 */
[----:B------:R-:W-:Y:S02]  /*0420*/  IMAD R17, R2, R14, R7 ;  /* 0x0000000e02117224 */ /* 0x000fe400078e0207 */
[--C-:B------:R-:W-:Y:S01]  /*0430*/  @P3 IMAD.IADD R13, R13, 0x1, -R2.reuse ;  /* 0x000000010d0d3824 */ /* 0x100fe200078e0a02 */
[-C--:B------:R-:W-:Y:S01]  /*0440*/  ISETP.GE.U32.AND P2, PT, R9, R2.reuse, PT ;  /* 0x000000020900720c */ /* 0x080fe20003f46070 */
[----:B------:R-:W-:Y:S01]  /*0450*/  @P4 IMAD.IADD R15, R15, 0x1, -R2 ;  /* 0x000000010f0f4824 */ /* 0x000fe200078e0a02 */
[----:B------:R-:W-:-:S02]  /*0460*/  ISETP.GE.U32.AND P5, PT, R17, R2, PT ;  /* 0x000000021100720c */ /* 0x000fc40003fa6070 */
[-C--:B------:R-:W-:Y:S02]  /*0470*/  ISETP.GE.U32.AND P3, PT, R13, R2.reuse, PT ;  /* 0x000000020d00720c */ /* 0x080fe40003f66070 */
[----:B------:R-:W-:-:S07]  /*0480*/  ISETP.GE.U32.AND P4, PT, R15, R2, PT ;  /* 0x000000020f00720c */ /* 0x000fce0003f86070 */
[--C-:B------:R-:W-:Y:S02]  /*0490*/  @P2 IMAD.IADD R9, R9, 0x1, -R2.reuse ;  /* 0x0000000109092824 */ /* 0x100fe400078e0a02 */
[-C--:B------:R-:W-:Y:S01]  /*04a0*/  @P5 IADD3 R17, PT, PT, R17, -R2.reuse, RZ ;  /* 0x8000000211115210 */ /* 0x080fe20007ffe0ff */
[----:B------:R-:W-:Y:S02]  /*04b0*/  VIADD R8, R8, 0x4 ;  /* 0x0000000408087836 */ /* 0x000fe40000000000 */
[-C--:B------:R-:W-:Y:S01]  /*04c0*/  ISETP.GE.U32.AND P2, PT, R9, R2.reuse, PT ;  /* 0x000000020900720c */ /* 0x080fe20003f46070 */
[--C-:B------:R-:W-:Y:S01]  /*04d0*/  @P3 IMAD.IADD R13, R13, 0x1, -R2.reuse ;  /* 0x000000010d0d3824 */ /* 0x100fe200078e0a02 */
[----:B------:R-:W-:Y:S01]  /*04e0*/  ISETP.GE.U32.AND P5, PT, R17, R2, PT ;  /* 0x000000021100720c */ /* 0x000fe20003fa6070 */
[----:B------:R-:W-:-:S03]  /*04f0*/  @P4 IMAD.IADD R15, R15, 0x1, -R2 ;  /* 0x000000010f0f4824 */ /* 0x000fc600078e0a02 */
[C---:B------:R-:W-:Y:S02]  /*0500*/  SEL R13, R3.reuse, R13, !P1 ;  /* 0x0000000d030d7207 */ /* 0x040fe40004800000 */
[----:B------:R-:W-:-:S03]  /*0510*/  SEL R15, R3, R15, !P1 ;  /* 0x0000000f030f7207 */ /* 0x000fc60004800000 */
[----:B------:R-:W-:-:S04]  /*0520*/  IMAD.WIDE R12, R13, 0x4, R4 ;  /* 0x000000040d0c7825 */ /* 0x000fc800078e0204 */
[--C-:B------:R-:W-:Y:S02]  /*0530*/  @P2 IMAD.IADD R9, R9, 0x1, -R2.reuse ;  /* 0x0000000109092824 */ /* 0x100fe400078e0a02 */
[----:B------:R-:W-:Y:S01]  /*0540*/  @P5 IMAD.IADD R17, R17, 0x1, -R2 ;  /* 0x0000000111115824 */ /* 0x000fe200078e0a02 */
[----:B------:R-:W-:Y:S01]  /*0550*/  ISETP.NE.AND P2, PT, R8, RZ, PT ;  /* 0x000000ff0800720c */ /* 0x000fe20003f45270 */
[----:B------:R-:W-:Y:S01]  /*0560*/  IMAD.WIDE R14, R15, 0x4, R4 ;  /* 0x000000040f0e7825 */ /* 0x000fe200078e0204 */
[----:B------:R-:W-:-:S03]  /*0570*/  SEL R11, R3, R9, !P1 ;  /* 0x00000009030b7207 */ /* 0x000fc60004800000 */
[----:B------:R-:W-:Y:S01]  /*0580*/  HFMA2 R9, -RZ, RZ, 0, 5.9604644775390625e-08 ;  /* 0x00000001ff097431 */ /* 0x000fe200000001ff */
[----:B------:R-:W-:Y:S01]  /*0590*/  SEL R17, R3, R17, !P1 ;  /* 0x0000001103117207 */ /* 0x000fe20004800000 */
[----:B------:R-:W-:-:S04]  /*05a0*/  IMAD.WIDE R10, R11, 0x4, R4 ;  /* 0x000000040b0a7825 */ /* 0x000fc800078e0204 */
[----:B------:R-:W-:Y:S01]  /*05b0*/  IMAD.WIDE R16, R17, 0x4, R4 ;  /* 0x0000000411107825 */ /* 0x000fe200078e0204 */
[----:B0-----:R1:W-:Y:S04]  /*05c0*/  REDG.E.ADD.STRONG.GPU desc[UR4][R10.64], R9 ;  /* 0x000000090a00798e */ /* 0x0013e8000c12e104 */
[----:B------:R1:W-:Y:S04]  /*05d0*/  REDG.E.ADD.STRONG.GPU desc[UR4][R12.64], R9 ;  /* 0x000000090c00798e */ /* 0x0003e8000c12e104 */
[----:B------:R1:W-:Y:S04]  /*05e0*/  REDG.E.ADD.STRONG.GPU desc[UR4][R14.64], R9 ;  /* 0x000000090e00798e */ /* 0x0003e8000c12e104 */
[----:B------:R1:W-:Y:S01]  /*05f0*/  REDG.E.ADD.STRONG.GPU desc[UR4][R16.64], R9 ;  /* 0x000000091000798e */ /* 0x0003e2000c12e104 */
[----:B------:R-:W-:Y:S05]  /*0600*/  @P2 BRA `(.L_x_5) ;  /* 0xfffffff800f02947 */ /* 0x000fea000383ffff */
.L_x_4:
[----:B0-----:R-:W-:Y:S05]  /*0610*/  @!P0 EXIT ;  /* 0x000000000000894d */ /* 0x001fea0003800000 */
[----:B------:R-:W0:Y:S01]  /*0620*/  I2F.U32.RP R3, R2 ;  /* 0x0000000200037306 */ /* 0x000e220000209000 */
[----:B------:R-:W2:Y:S01]  /*0630*/  LDC.64 R4, c[0x0][0x380] ;  /* 0x0000e000ff047b82 */ /* 0x000ea20000000a00 */
[----:B------:R-:W-:Y:S02]  /*0640*/  ISETP.NE.U32.AND P1, PT, R2, RZ, PT ;  /* 0x000000ff0200720c */ /* 0x000fe40003f25070 */
[----:B------:R-:W-:-:S04]  /*0650*/  IADD3 R0, PT, PT, -R0, RZ, RZ ;  /* 0x000000ff00007210 */ /* 0x000fc80007ffe1ff */
[----:B0-----:R-:W0:Y:S02]  /*0660*/  MUFU.RCP R3, R3 ;  /* 0x0000000300037308 */ /* 0x001e240000001000 */
[----:B0-----:R-:W-:Y:S01]  /*0670*/  VIADD R8, R3, 0xffffffe ;  /* 0x0ffffffe03087836 */ /* 0x001fe20000000000 */
[----:B------:R-:W-:-:S05]  /*0680*/  LOP3.LUT R3, RZ, R2, RZ, 0x33, !PT ;  /* 0x00000002ff037212 */ /* 0x000fca00078e33ff */
[----:B-1----:R0:W1:Y:S02]  /*0690*/  F2I.FTZ.U32.TRUNC.NTZ R9, R8 ;  /* 0x0000000800097305 */ /* 0x002064000021f000 */
[----:B0-----:R-:W-:Y:S02]  /*06a0*/  IMAD.MOV.U32 R8, RZ, RZ, RZ ;  /* 0x000000ffff087224 */ /* 0x001fe400078e00ff */
[----:B-1----:R-:W-:-:S04]  /*06b0*/  IMAD.MOV R11, RZ, RZ, -R9 ;  /* 0x000000ffff0b7224 */ /* 0x002fc800078e0a09 */
[----:B------:R-:W-:-:S04]  /*06c0*/  IMAD R11, R11, R2, RZ ;  /* 0x000000020b0b7224 */ /* 0x000fc800078e02ff */
[----:B--2---:R-:W-:-:S07]  /*06d0*/  IMAD.HI.U32 R6, R9, R11, R8 ;  /* 0x0000000b09067227 */ /* 0x004fce00078e0008 */
.L_x_6:
[----:B0-----:R-:W-:Y:S02]  /*06e0*/  IMAD.SHL.U32 R8, R7, 0x2000, RZ ;  /* 0x0000200007087824 */ /* 0x001fe400078e00ff */
[----:B------:R-:W-:-:S03]  /*06f0*/  IMAD.MOV.U32 R11, RZ, RZ, 0x1 ;  /* 0x00000001ff0b7424 */ /* 0x000fc600078e00ff */
[----:B------:R-:W-:-:S04]  /*0700*/  LOP3.LUT R8, R8, R7, RZ, 0x3c, !PT ;  /* 0x0000000708087212 */ /* 0x000fc800078e3cff */
[----:B------:R-:W-:-:S04]  /*0710*/  SHF.R.U32.HI R7, RZ, 0x11, R8 ;  /* 0x00000011ff077819 */ /* 0x000fc80000011608 */
[----:B------:R-:W-:-:S05]  /*0720*/  LOP3.LUT R7, R7, R8, RZ, 0x3c, !PT ;  /* 0x0000000807077212 */ /* 0x000fca00078e3cff */
[----:B------:R-:W-:-:S05]  /*0730*/  IMAD.SHL.U32 R8, R7, 0x20, RZ ;  /* 0x0000002007087824 */ /* 0x000fca00078e00ff */
[----:B------:R-:W-:-:S05]  /*0740*/  LOP3.LUT R7, R8, R7, RZ, 0x3c, !PT ;  /* 0x0000000708077212 */ /* 0x000fca00078e3cff */
[----:B------:R-:W-:-:S04]  /*0750*/  IMAD.HI.U32 R8, R6, R7, RZ ;  /* 0x0000000706087227 */ /* 0x000fc800078e00ff */
[----:B------:R-:W-:-:S04]  /*0760*/  IMAD.MOV R8, RZ, RZ, -R8 ;  /* 0x000000ffff087224 */ /* 0x000fc800078e0a08 */
[----:B------:R-:W-:-:S05]  /*0770*/  IMAD R9, R2, R8, R7 ;  /* 0x0000000802097224 */ /* 0x000fca00078e0207 */
[----:B------:R-:W-:-:S13]  /*0780*/  ISETP.GE.U32.AND P0, PT, R9, R2, PT ;  /* 0x000000020900720c */ /* 0x000fda0003f06070 */
[----:B------:R-:W-:-:S05]  /*0790*/  @P0 IMAD.IADD R9, R9, 0x1, -R2 ;  /* 0x0000000109090824 */ /* 0x000fca00078e0a02 */
[----:B------:R-:W-:Y:S01]  /*07a0*/  ISETP.GE.U32.AND P0, PT, R9, R2, PT ;  /* 0x000000020900720c */ /* 0x000fe20003f06070 */
[----:B------:R-:W-:-:S12]  /*07b0*/  VIADD R0, R0, 0x1 ;  /* 0x0000000100007836 */ /* 0x000fd80000000000 */
[----:B------:R-:W-:Y:S02]  /*07c0*/  @P0 IADD3 R9, PT, PT, R9, -R2, RZ ;  /* 0x8000000209090210 */ /* 0x000fe40007ffe0ff */
[----:B------:R-:W-:Y:S02]  /*07d0*/  ISETP.NE.AND P0, PT, R0, RZ, PT ;  /* 0x000000ff0000720c */ /* 0x000fe40003f05270 */
[----:B------:R-:W-:-:S05]  /*07e0*/  SEL R9, R3, R9, !P1 ;  /* 0x0000000903097207 */ /* 0x000fca0004800000 */
[----:B------:R-:W-:-:S05]  /*07f0*/  IMAD.WIDE R8, R9, 0x4, R4 ;  /* 0x0000000409087825 */ /* 0x000fca00078e0204 */
[----:B------:R0:W-:Y:S01]  /*0800*/  REDG.E.ADD.STRONG.GPU desc[UR4][R8.64], R11 ;  /* 0x0000000b0800798e */ /* 0x0001e2000c12e104 */
[----:B------:R-:W-:Y:S05]  /*0810*/  @P0 BRA `(.L_x_6) ;  /* 0xfffffffc00b00947 */ /* 0x000fea000383ffff */
[----:B------:R-:W-:Y:S05]  /*0820*/  EXIT ;  /* 0x000000000000794d */ /* 0x000fea0003800000 */
.L_x_7:
        /* <DEDUP_REMOVED lines=13> */
.L_x_13:


//--------------------- .text._Z14blockReduceSumPKfPfi --------------------------
	.section	.text._Z14blockReduceSumPKfPfi,"ax",@progbits
	.align	128
        .global         _Z14blockReduceSumPKfPfi
        .type           _Z14blockReduceSumPKfPfi,@function
        .size           _Z14blockReduceSumPKfPfi,(.L_x_14 - _Z14blockReduceSumPKfPfi)
        .other          _Z14blockReduceSumPKfPfi,@"STO_CUDA_ENTRY STV_DEFAULT"
_Z14blockReduceSumPKfPfi:
.text._Z14blockReduceSumPKfPfi:
[----:B------:R-:W-:Y:S01]  /*0000*/  LDC R1, c[0x0][0x37c] ;  /* 0x0000df00ff017b82 */ /* 0x000fe20000000800 */
[----:B------:R-:W0:Y:S01]  /*0010*/  S2R R11, SR_CTAID.X ;  /* 0x00000000000b7919 */ /* 0x000e220000002500 */
[----:B------:R-:W1:Y:S01]  /*0020*/  LDCU UR4, c[0x0][0x360] ;  /* 0x00006c00ff0477ac */ /* 0x000e620008000800 */
[----:B------:R-:W2:Y:S01]  /*0030*/  S2R R9, SR_TID.X ;  /* 0x0000000000097919 */ /* 0x000ea20000002100 */
[----:B------:R-:W3:Y:S01]  /*0040*/  LDCU UR5, c[0x0][0x390] ;  /* 0x00007200ff0577ac */ /* 0x000ee20008000800 */
[----:B------:R-:W4:Y:S01]  /*0050*/  LDCU.64 UR6, c[0x0][0x358] ;  /* 0x00006b00ff0677ac */ /* 0x000f220008000a00 */
[----:B-1----:R-:W-:Y:S02]  /*0060*/  IMAD.U32 R6, RZ, RZ, UR4 ;  /* 0x00000004ff067e24 */ /* 0x002fe4000f8e00ff */
[----:B0-----:R-:W-:-:S04]  /*0070*/  IMAD R0, R11, UR4, RZ ;  /* 0x000000040b007c24 */ /* 0x001fc8000f8e02ff */
[----:B--2---:R-:W-:Y:S02]  /*0080*/  IMAD R7, R0, 0x2, R9 ;  /* 0x0000000200077824 */ /* 0x004fe400078e0209 */
[----:B------:R-:W-:-:S03]  /*0090*/  IMAD.MOV.U32 R0, RZ, RZ, RZ ;  /* 0x000000ffff007224 */ /* 0x000fc600078e00ff */
[C---:B------:R-:W-:Y:S02]  /*00a0*/  IADD3 R13, PT, PT, R7.reuse, R6, RZ ;  /* 0x00000006070d7210 */ /* 0x040fe40007ffe0ff */
[----:B---3--:R-:W-:Y:S02]  /*00b0*/  ISETP.GE.AND P0, PT, R7, UR5, PT ;  /* 0x0000000507007c0c */ /* 0x008fe4000bf06270 */
[----:B------:R-:W-:-:S11]  /*00c0*/  ISETP.GE.U32.AND P1, PT, R13, UR5, PT ;  /* 0x000000050d007c0c */ /* 0x000fd6000bf26070 */
[----:B------:R-:W0:Y:S08]  /*00d0*/  @!P0 LDC.64 R2, c[0x0][0x380] ;  /* 0x0000e000ff028b82 */ /* 0x000e300000000a00 */
[----:B------:R-:W1:Y:S01]  /*00e0*/  @!P1 LDC.64 R4, c[0x0][0x380] ;  /* 0x0000e000ff049b82 */ /* 0x000e620000000a00 */
[----:B0-----:R-:W-:-:S05]  /*00f0*/  @!P0 IMAD.WIDE R2, R7, 0x4, R2 ;  /* 0x0000000407028825 */ /* 0x001fca00078e0202 */
[----:B----4-:R-:W2:Y:S01]  /*0100*/  @!P0 LDG.E R0, desc[UR6][R2.64] ;  /* 0x0000000602008981 */ /* 0x010ea2000c1e1900 */
[----:B-1----:R-:W-:-:S06]  /*0110*/  @!P1 IMAD.WIDE.U32 R4, R13, 0x4, R4 ;  /* 0x000000040d049825 */ /* 0x002fcc00078e0004 */
[----:B------:R-:W2:Y:S01]  /*0120*/  @!P1 LDG.E R5, desc[UR6][R4.64] ;  /* 0x0000000604059981 */ /* 0x000ea2000c1e1900 */
[----:B------:R-:W0:Y:S01]  /*0130*/  S2UR UR5, SR_CgaCtaId ;  /* 0x00000000000579c3 */ /* 0x000e220000008800 */
[----:B------:R-:W-:Y:S01]  /*0140*/  UMOV UR4, 0x400 ;  /* 0x0000040000047882 */ /* 0x000fe20000000000 */
[----:B------:R-:W-:Y:S01]  /*0150*/  ISETP.GE.U32.AND P0, PT, R6, 0x2, PT ;  /* 0x000000020600780c */ /* 0x000fe20003f06070 */
[----:B0-----:R-:W-:-:S06]  /*0160*/  ULEA UR4, UR5, UR4, 0x18 ;  /* 0x0000000405047291 */ /* 0x001fcc000f8ec0ff */
[C---:B------:R-:W-:Y:S01]  /*0170*/  LEA R7, R9.reuse, UR4, 0x2 ;  /* 0x0000000409077c11 */ /* 0x040fe2000f8e10ff */
[----:B--2---:R-:W-:Y:S01]  /*0180*/  @!P1 FADD R0, R0, R5 ;  /* 0x0000000500009221 */ /* 0x004fe20000000000 */
[----:B------:R-:W-:-:S04]  /*0190*/  ISETP.NE.AND P1, PT, R9, RZ, PT ;  /* 0x000000ff0900720c */ /* 0x000fc80003f25270 */
[----:B------:R0:W-:Y:S01]  /*01a0*/  STS [R7], R0 ;  /* 0x0000000007007388 */ /* 0x0001e20000000800 */
[----:B------:R-:W-:Y:S06]  /*01b0*/  BAR.SYNC.DEFER_BLOCKING 0x0 ;  /* 0x0000000000007b1d */ /* 0x000fec0000010000 */
[----:B------:R-:W-:Y:S05]  /*01c0*/  @!P0 BRA `(.L_x_8) ;  /* 0x00000000002c8947 */ /* 0x000fea0003800000 */
.L_x_9:
[----:B------:R-:W-:-:S04]  /*01d0*/  SHF.R.U32.HI R4, RZ, 0x1, R6 ;  /* 0x00000001ff047819 */ /* 0x000fc80000011606 */
[----:B------:R-:W-:-:S13]  /*01e0*/  ISETP.GE.U32.AND P0, PT, R9, R4, PT ;  /* 0x000000040900720c */ /* 0x000fda0003f06070 */
[----:B0-----:R-:W-:Y:S01]  /*01f0*/  @!P0 LEA R0, R4, R7, 0x2 ;  /* 0x0000000704008211 */ /* 0x001fe200078e10ff */
[----:B------:R-:W-:Y:S05]  /*0200*/  @!P0 LDS R3, [R7] ;  /* 0x0000000007038984 */ /* 0x000fea0000000800 */
[----:B------:R-:W0:Y:S02]  /*0210*/  @!P0 LDS R0, [R0] ;  /* 0x0000000000008984 */ /* 0x000e240000000800 */
[----:B0-----:R-:W-:-:S05]  /*0220*/  @!P0 FADD R2, R0, R3 ;  /* 0x0000000300028221 */ /* 0x001fca0000000000 */
[----:B------:R1:W-:Y:S01]  /*0230*/  @!P0 STS [R7], R2 ;  /* 0x0000000207008388 */ /* 0x0003e20000000800 */
[----:B------:R-:W-:Y:S01]  /*0240*/  BAR.SYNC.DEFER_BLOCKING 0x0 ;  /* 0x0000000000007b1d */ /* 0x000fe20000010000 */
[----:B------:R-:W-:Y:S01]  /*0250*/  ISETP.GT.U32.AND P0, PT, R6, 0x3, PT ;  /* 0x000000030600780c */ /* 0x000fe20003f04070 */
[----:B------:R-:W-:-:S12]  /*0260*/  IMAD.MOV.U32 R6, RZ, RZ, R4 ;  /* 0x000000ffff067224 */ /* 0x000fd800078e0004 */
[----:B-1----:R-:W-:Y:S05]  /*0270*/  @P0 BRA `(.L_x_9) ;  /* 0xfffffffc00d40947 */ /* 0x002fea000383ffff */
.L_x_8:
[----:B------:R-:W-:Y:S05]  /*0280*/  @P1 EXIT ;  /* 0x000000000000194d */ /* 0x000fea0003800000 */
[----:B------:R-:W1:Y:S01]  /*0290*/  S2UR UR5, SR_CgaCtaId ;  /* 0x00000000000579c3 */ /* 0x000e620000008800 */
[----:B------:R-:W-:-:S07]  /*02a0*/  UMOV UR4, 0x400 ;  /* 0x0000040000047882 */ /* 0x000fce0000000000 */
[----:B------:R-:W2:Y:S01]  /*02b0*/  LDC.64 R2, c[0x0][0x388] ;  /* 0x0000e200ff027b82 */ /* 0x000ea20000000a00 */
[----:B-1----:R-:W-:Y:S01]  /*02c0*/  ULEA UR4, UR5, UR4, 0x18 ;  /* 0x0000000405047291 */ /* 0x002fe2000f8ec0ff */
[----:B--2---:R-:W-:-:S08]  /*02d0*/  IMAD.WIDE.U32 R2, R11, 0x4, R2 ;  /* 0x000000040b027825 */ /* 0x004fd000078e0002 */
[----:B------:R-:W1:Y:S04]  /*02e0*/  LDS R5, [UR4] ;  /* 0x00000004ff057984 */ /* 0x000e680008000800 */
[----:B-1----:R-:W-:Y:S01]  /*02f0*/  STG.E desc[UR6][R2.64], R5 ;  /* 0x0000000502007986 */ /* 0x002fe2000c101906 */
[----:B------:R-:W-:Y:S05]  /*0300*/  EXIT ;  /* 0x000000000000794d */ /* 0x000fea0003800000 */
.L_x_10:
        /* <DEDUP_REMOVED lines=15> */
.L_x_14:


//--------------------- .text._Z6vecAddPKfS0_Pfi  --------------------------
	.section	.text._Z6vecAddPKfS0_Pfi,"ax",@progbits
	.align	128
        .global         _Z6vecAddPKfS0_Pfi
        .type           _Z6vecAddPKfS0_Pfi,@function
        .size           _Z6vecAddPKfS0_Pfi,(.L_x_15 - _Z6vecAddPKfS0_Pfi)
        .other          _Z6vecAddPKfS0_Pfi,@"STO_CUDA_ENTRY STV_DEFAULT"
_Z6vecAddPKfS0_Pfi:
.text._Z6vecAddPKfS0_Pfi:
[----:B------:R-:W-:Y:S01]  /*0000*/  LDC R1, c[0x0][0x37c] ;  /* 0x0000df00ff017b82 */ /* 0x000fe20000000800 */
[----:B------:R-:W0:Y:S07]  /*0010*/  S2R R0, SR_TID.X ;  /* 0x0000000000007919 */ /* 0x000e2e0000002100 */
[----:B------:R-:W0:Y:S01]  /*0020*/  S2UR UR4, SR_CTAID.X ;  /* 0x00000000000479c3 */ /* 0x000e220000002500 */
[----:B------:R-:W1:Y:S07]  /*0030*/  LDCU UR5, c[0x0][0x398] ;  /* 0x00007300ff0577ac */ /* 0x000e6e0008000800 */
[----:B------:R-:W0:Y:S02]  /*0040*/  LDC R9, c[0x0][0x360] ;  /* 0x0000d800ff097b82 */ /* 0x000e240000000800 */
[----:B0-----:R-:W-:-:S05]  /*0050*/  IMAD R9, R9, UR4, R0 ;  /* 0x0000000409097c24 */ /* 0x001fca000f8e0200 */
[----:B-1----:R-:W-:-:S13]  /*0060*/  ISETP.GE.AND P0, PT, R9, UR5, PT ;  /* 0x0000000509007c0c */ /* 0x002fda000bf06270 */
[----:B------:R-:W-:Y:S05]  /*0070*/  @P0 EXIT ;  /* 0x000000000000094d */ /* 0x000fea0003800000 */
[----:B------:R-:W0:Y:S01]  /*0080*/  LDC.64 R2, c[0x0][0x380] ;  /* 0x0000e000ff027b82 */ /* 0x000e220000000a00 */
[----:B------:R-:W1:Y:S07]  /*0090*/  LDCU.64 UR4, c[0x0][0x358] ;  /* 0x00006b00ff0477ac */ /* 0x000e6e0008000a00 */
[----:B------:R-:W2:Y:S08]  /*00a0*/  LDC.64 R4, c[0x0][0x388] ;  /* 0x0000e200ff047b82 */ /* 0x000eb00000000a00 */
[----:B------:R-:W3:Y:S01]  /*00b0*/  LDC.64 R6, c[0x0][0x390] ;  /* 0x0000e400ff067b82 */ /* 0x000ee20000000a00 */
[----:B0-----:R-:W-:-:S06]  /*00c0*/  IMAD.WIDE R2, R9, 0x4, R2 ;  /* 0x0000000409027825 */ /* 0x001fcc00078e0202 */
[----:B-1----:R-:W4:Y:S01]  /*00d0*/  LDG.E R2, desc[UR4][R2.64] ;  /* 0x0000000402027981 */ /* 0x002f22000c1e1900 */
[----:B--2---:R-:W-:-:S06]  /*00e0*/  IMAD.WIDE R4, R9, 0x4, R4 ;  /* 0x0000000409047825 */ /* 0x004fcc00078e0204 */
[----:B------:R-:W4:Y:S01]  /*00f0*/  LDG.E R5, desc[UR4][R4.64] ;  /* 0x0000000404057981 */ /* 0x000f22000c1e1900 */
[----:B---3--:R-:W-:-:S04]  /*0100*/  IMAD.WIDE R6, R9, 0x4, R6 ;  /* 0x0000000409067825 */ /* 0x008fc800078e0206 */
[----:B----4-:R-:W-:-:S05]  /*0110*/  FADD R9, R2, R5 ;  /* 0x0000000502097221 */ /* 0x010fca0000000000 */
[----:B------:R-:W-:Y:S01]  /*0120*/  STG.E desc[UR4][R6.64], R9 ;  /* 0x0000000906007986 */ /* 0x000fe2000c101904 */
[----:B------:R-:W-:Y:S05]  /*0130*/  EXIT ;  /* 0x000000000000794d */ /* 0x000fea0003800000 */
.L_x_11:
        /* <DEDUP_REMOVED lines=12> */
.L_x_15:


//--------------------- .nv.shared._Z11matMulTiledILi16EEvPKfS1_Pfi --------------------------
	.section	.nv.shared._Z11matMulTiledILi16EEvPKfS1_Pfi,"aw",@nobits
	.sectionflags	@""
	.align	16
.nv.shared._Z11matMulTiledILi16EEvPKfS1_Pfi:
	.zero		3072


//--------------------- .nv.shared.reserved.0     --------------------------
	.section	.nv.shared.reserved.0,"aw",@nobits
	.weak		__nv_reservedSMEM_offset_0_alias
	.size		__nv_reservedSMEM_offset_0_alias, 0, 64
	.other		__nv_reservedSMEM_offset_0_alias,@"STO_CUDA_RESERVED_SHARED STV_DEFAULT"
__nv_reservedSMEM_offset_0_alias:
	.zero		0
	.zero		64


//--------------------- .nv.shared._Z18randomAtomicKernelPiii --------------------------
	.section	.nv.shared._Z18randomAtomicKernelPiii,"aw",@nobits
	.sectionflags	@""
	.align	16
	.zero		1024


//--------------------- .nv.shared._Z14blockReduceSumPKfPfi --------------------------
	.section	.nv.shared._Z14blockReduceSumPKfPfi,"aw",@nobits
	.sectionflags	@""
	.align	16
	.zero		1024


//--------------------- .nv.shared._Z6vecAddPKfS0_Pfi --------------------------
	.section	.nv.shared._Z6vecAddPKfS0_Pfi,"aw",@nobits
	.sectionflags	@""
	.align	16
	.zero		1024


//--------------------- .nv.constant0._Z11matMulTiledILi16EEvPKfS1_Pfi --------------------------
	.section	.nv.constant0._Z11matMulTiledILi16EEvPKfS1_Pfi,"a",@progbits
	.sectionflags	@""
	.align	4
.nv.constant0._Z11matMulTiledILi16EEvPKfS1_Pfi:
	.zero		924


//--------------------- .nv.constant0._Z18randomAtomicKernelPiii --------------------------
	.section	.nv.constant0._Z18randomAtomicKernelPiii,"a",@progbits
	.sectionflags	@""
	.align	4
.nv.constant0._Z18randomAtomicKernelPiii:
	.zero		912


//--------------------- .nv.constant0._Z14blockReduceSumPKfPfi --------------------------
	.section	.nv.constant0._Z14blockReduceSumPKfPfi,"a",@progbits
	.sectionflags	@""
	.align	4
.nv.constant0._Z14blockReduceSumPKfPfi:
	.zero		916


//--------------------- .nv.constant0._Z6vecAddPKfS0_Pfi --------------------------
	.section	.nv.constant0._Z6vecAddPKfS0_Pfi,"a",@progbits
	.sectionflags	@""
	.align	4
.nv.constant0._Z6vecAddPKfS0_Pfi:
	.zero		924


//--------------------- SYMBOLS --------------------------

	.type		.nv.reservedSmem.offset0,@object
	.size		.nv.reservedSmem.offset0,0x4
	.type		.nv.reservedSmem.cap,@object
	.size		.nv.reservedSmem.cap,0x4
